//
// Generated by NVIDIA NVVM Compiler
//
// Compiler Build ID: CL-36424714
// Cuda compilation tools, release 13.0, V13.0.88
// Based on NVVM 20.0.0
//

.version 9.0
.target sm_100
.address_size 64

	// .globl	_Z17find_index_kernelPdS_S_S_S_S_S_i
.func  (.param .align 16 .b8 func_retval0[16]) __internal_trig_reduction_slowpathd
(
	.param .b64 __internal_trig_reduction_slowpathd_param_0
)
;
.func  (.param .b64 func_retval0) __internal_accurate_pow
(
	.param .b64 __internal_accurate_pow_param_0
)
;
// _ZZ17likelihood_kernelPdS_S_PiS0_S_S0_S_S_iiiiiiS0_S_E2u1 has been demoted
// _ZZ17likelihood_kernelPdS_S_PiS0_S_S0_S_S_iiiiiiS0_S_E10sumWeights has been demoted
.global .align 8 .b8 __cudart_i2opi_d[144] = {8, 93, 141, 31, 177, 95, 251, 107, 234, 146, 82, 138, 247, 57, 7, 61, 123, 241, 229, 235, 199, 186, 39, 117, 45, 234, 95, 158, 102, 63, 70, 79, 183, 9, 203, 39, 207, 126, 54, 109, 31, 109, 10, 90, 139, 17, 47, 239, 15, 152, 5, 222, 255, 151, 248, 31, 59, 40, 249, 189, 139, 95, 132, 156, 244, 57, 83, 131, 57, 214, 145, 57, 65, 126, 95, 180, 38, 112, 156, 233, 132, 68, 187, 46, 245, 53, 130, 232, 62, 167, 41, 177, 28, 235, 29, 254, 28, 146, 209, 9, 234, 46, 73, 6, 224, 210, 77, 66, 58, 110, 36, 183, 97, 197, 187, 222, 171, 99, 81, 254, 65, 144, 67, 60, 153, 149, 98, 219, 192, 221, 52, 245, 209, 87, 39, 252, 41, 21, 68, 78, 110, 131, 249, 162};
.global .align 16 .b8 __cudart_sin_cos_coeffs[128] = {70, 210, 176, 44, 241, 229, 90, 190, 146, 227, 172, 105, 227, 29, 199, 62, 161, 98, 219, 25, 160, 1, 42, 191, 24, 8, 17, 17, 17, 17, 129, 63, 84, 85, 85, 85, 85, 85, 197, 191, 0, 0, 0, 0, 0, 0, 0, 0, 0, 0, 0, 0, 0, 0, 0, 0, 100, 129, 253, 32, 131, 255, 168, 189, 40, 133, 239, 193, 167, 238, 33, 62, 217, 230, 6, 142, 79, 126, 146, 190, 233, 188, 221, 25, 160, 1, 250, 62, 71, 93, 193, 22, 108, 193, 86, 191, 81, 85, 85, 85, 85, 85, 165, 63, 0, 0, 0, 0, 0, 0, 224, 191, 0, 0, 0, 0, 0, 0, 240, 63};

.visible .entry _Z17find_index_kernelPdS_S_S_S_S_S_i(
	.param .u64 .ptr .align 1 _Z17find_index_kernelPdS_S_S_S_S_S_i_param_0,
	.param .u64 .ptr .align 1 _Z17find_index_kernelPdS_S_S_S_S_S_i_param_1,
	.param .u64 .ptr .align 1 _Z17find_index_kernelPdS_S_S_S_S_S_i_param_2,
	.param .u64 .ptr .align 1 _Z17find_index_kernelPdS_S_S_S_S_S_i_param_3,
	.param .u64 .ptr .align 1 _Z17find_index_kernelPdS_S_S_S_S_S_i_param_4,
	.param .u64 .ptr .align 1 _Z17find_index_kernelPdS_S_S_S_S_S_i_param_5,
	.param .u64 .ptr .align 1 _Z17find_index_kernelPdS_S_S_S_S_S_i_param_6,
	.param .u32 _Z17find_index_kernelPdS_S_S_S_S_S_i_param_7
)
{
	.reg .pred 	%p<70>;
	.reg .b32 	%r<164>;
	.reg .b64 	%rd<37>;
	.reg .b64 	%fd<35>;

	ld.param.u64 	%rd8, [_Z17find_index_kernelPdS_S_S_S_S_S_i_param_0];
	ld.param.u64 	%rd9, [_Z17find_index_kernelPdS_S_S_S_S_S_i_param_1];
	ld.param.u64 	%rd14, [_Z17find_index_kernelPdS_S_S_S_S_S_i_param_2];
	ld.param.u64 	%rd10, [_Z17find_index_kernelPdS_S_S_S_S_S_i_param_3];
	ld.param.u64 	%rd11, [_Z17find_index_kernelPdS_S_S_S_S_S_i_param_4];
	ld.param.u64 	%rd12, [_Z17find_index_kernelPdS_S_S_S_S_S_i_param_5];
	ld.param.u64 	%rd13, [_Z17find_index_kernelPdS_S_S_S_S_S_i_param_6];
	ld.param.u32 	%r31, [_Z17find_index_kernelPdS_S_S_S_S_S_i_param_7];
	cvta.to.global.u64 	%rd1, %rd14;
	mov.u32 	%r32, %ctaid.x;
	mov.u32 	%r33, %ntid.x;
	mov.u32 	%r34, %tid.x;
	mad.lo.s32 	%r1, %r33, %r32, %r34;
	setp.ge.s32 	%p1, %r1, %r31;
	@%p1 bra 	$L__BB0_15;
	setp.lt.s32 	%p2, %r31, 1;
	mov.b32 	%r163, -1;
	@%p2 bra 	$L__BB0_14;
	cvta.to.global.u64 	%rd15, %rd10;
	mul.wide.s32 	%rd16, %r1, 8;
	add.s64 	%rd17, %rd15, %rd16;
	ld.global.f64 	%fd1, [%rd17];
	and.b32  	%r2, %r31, 15;
	setp.lt.u32 	%p3, %r31, 16;
	mov.b32 	%r163, -1;
	mov.b32 	%r155, 0;
	@%p3 bra 	$L__BB0_5;
	and.b32  	%r155, %r31, 2147483632;
	add.s64 	%rd35, %rd1, 64;
	mov.b32 	%r163, -1;
	mov.b32 	%r149, 0;
$L__BB0_4:
	.pragma "nounroll";
	ld.global.f64 	%fd2, [%rd35+-64];
	setp.ge.f64 	%p4, %fd2, %fd1;
	setp.eq.s32 	%p5, %r163, -1;
	selp.b32 	%r41, %r149, %r163, %p5;
	selp.b32 	%r42, %r41, %r163, %p4;
	ld.global.f64 	%fd3, [%rd35+-56];
	setp.ge.f64 	%p6, %fd3, %fd1;
	setp.eq.s32 	%p7, %r42, -1;
	add.s32 	%r44, %r149, 1;
	selp.b32 	%r45, %r44, %r42, %p7;
	selp.b32 	%r46, %r45, %r42, %p6;
	ld.global.f64 	%fd4, [%rd35+-48];
	setp.ge.f64 	%p8, %fd4, %fd1;
	setp.eq.s32 	%p9, %r46, -1;
	add.s32 	%r48, %r149, 2;
	selp.b32 	%r49, %r48, %r46, %p9;
	selp.b32 	%r50, %r49, %r46, %p8;
	ld.global.f64 	%fd5, [%rd35+-40];
	setp.ge.f64 	%p10, %fd5, %fd1;
	setp.eq.s32 	%p11, %r50, -1;
	add.s32 	%r52, %r149, 3;
	selp.b32 	%r53, %r52, %r50, %p11;
	selp.b32 	%r54, %r53, %r50, %p10;
	ld.global.f64 	%fd6, [%rd35+-32];
	setp.ge.f64 	%p12, %fd6, %fd1;
	setp.eq.s32 	%p13, %r54, -1;
	add.s32 	%r56, %r149, 4;
	selp.b32 	%r57, %r56, %r54, %p13;
	selp.b32 	%r58, %r57, %r54, %p12;
	ld.global.f64 	%fd7, [%rd35+-24];
	setp.ge.f64 	%p14, %fd7, %fd1;
	setp.eq.s32 	%p15, %r58, -1;
	add.s32 	%r60, %r149, 5;
	selp.b32 	%r61, %r60, %r58, %p15;
	selp.b32 	%r62, %r61, %r58, %p14;
	ld.global.f64 	%fd8, [%rd35+-16];
	setp.ge.f64 	%p16, %fd8, %fd1;
	setp.eq.s32 	%p17, %r62, -1;
	add.s32 	%r64, %r149, 6;
	selp.b32 	%r65, %r64, %r62, %p17;
	selp.b32 	%r66, %r65, %r62, %p16;
	ld.global.f64 	%fd9, [%rd35+-8];
	setp.ge.f64 	%p18, %fd9, %fd1;
	setp.eq.s32 	%p19, %r66, -1;
	add.s32 	%r68, %r149, 7;
	selp.b32 	%r69, %r68, %r66, %p19;
	selp.b32 	%r70, %r69, %r66, %p18;
	ld.global.f64 	%fd10, [%rd35];
	setp.ge.f64 	%p20, %fd10, %fd1;
	setp.eq.s32 	%p21, %r70, -1;
	add.s32 	%r72, %r149, 8;
	selp.b32 	%r73, %r72, %r70, %p21;
	selp.b32 	%r74, %r73, %r70, %p20;
	ld.global.f64 	%fd11, [%rd35+8];
	setp.ge.f64 	%p22, %fd11, %fd1;
	setp.eq.s32 	%p23, %r74, -1;
	add.s32 	%r76, %r149, 9;
	selp.b32 	%r77, %r76, %r74, %p23;
	selp.b32 	%r78, %r77, %r74, %p22;
	ld.global.f64 	%fd12, [%rd35+16];
	setp.ge.f64 	%p24, %fd12, %fd1;
	setp.eq.s32 	%p25, %r78, -1;
	add.s32 	%r80, %r149, 10;
	selp.b32 	%r81, %r80, %r78, %p25;
	selp.b32 	%r82, %r81, %r78, %p24;
	ld.global.f64 	%fd13, [%rd35+24];
	setp.ge.f64 	%p26, %fd13, %fd1;
	setp.eq.s32 	%p27, %r82, -1;
	add.s32 	%r84, %r149, 11;
	selp.b32 	%r85, %r84, %r82, %p27;
	selp.b32 	%r86, %r85, %r82, %p26;
	ld.global.f64 	%fd14, [%rd35+32];
	setp.ge.f64 	%p28, %fd14, %fd1;
	setp.eq.s32 	%p29, %r86, -1;
	add.s32 	%r88, %r149, 12;
	selp.b32 	%r89, %r88, %r86, %p29;
	selp.b32 	%r90, %r89, %r86, %p28;
	ld.global.f64 	%fd15, [%rd35+40];
	setp.ge.f64 	%p30, %fd15, %fd1;
	setp.eq.s32 	%p31, %r90, -1;
	add.s32 	%r92, %r149, 13;
	selp.b32 	%r93, %r92, %r90, %p31;
	selp.b32 	%r94, %r93, %r90, %p30;
	ld.global.f64 	%fd16, [%rd35+48];
	setp.ge.f64 	%p32, %fd16, %fd1;
	setp.eq.s32 	%p33, %r94, -1;
	add.s32 	%r96, %r149, 14;
	selp.b32 	%r97, %r96, %r94, %p33;
	selp.b32 	%r98, %r97, %r94, %p32;
	ld.global.f64 	%fd17, [%rd35+56];
	setp.ge.f64 	%p34, %fd17, %fd1;
	setp.eq.s32 	%p35, %r98, -1;
	add.s32 	%r100, %r149, 15;
	selp.b32 	%r101, %r100, %r98, %p35;
	selp.b32 	%r163, %r101, %r98, %p34;
	add.s64 	%rd35, %rd35, 128;
	add.s32 	%r149, %r149, 16;
	setp.ne.s32 	%p36, %r149, %r155;
	@%p36 bra 	$L__BB0_4;
$L__BB0_5:
	setp.eq.s32 	%p37, %r2, 0;
	@%p37 bra 	$L__BB0_14;
	and.b32  	%r11, %r31, 7;
	setp.lt.u32 	%p38, %r2, 8;
	@%p38 bra 	$L__BB0_8;
	mul.wide.u32 	%rd18, %r155, 8;
	add.s64 	%rd19, %rd1, %rd18;
	ld.global.f64 	%fd18, [%rd19];
	setp.ge.f64 	%p39, %fd18, %fd1;
	setp.eq.s32 	%p40, %r163, -1;
	selp.b32 	%r103, %r155, %r163, %p40;
	selp.b32 	%r104, %r103, %r163, %p39;
	add.s32 	%r106, %r155, 1;
	ld.global.f64 	%fd19, [%rd19+8];
	setp.ge.f64 	%p41, %fd19, %fd1;
	setp.eq.s32 	%p42, %r104, -1;
	selp.b32 	%r107, %r106, %r104, %p42;
	selp.b32 	%r108, %r107, %r104, %p41;
	add.s32 	%r110, %r155, 2;
	ld.global.f64 	%fd20, [%rd19+16];
	setp.ge.f64 	%p43, %fd20, %fd1;
	setp.eq.s32 	%p44, %r108, -1;
	selp.b32 	%r111, %r110, %r108, %p44;
	selp.b32 	%r112, %r111, %r108, %p43;
	add.s32 	%r114, %r155, 3;
	ld.global.f64 	%fd21, [%rd19+24];
	setp.ge.f64 	%p45, %fd21, %fd1;
	setp.eq.s32 	%p46, %r112, -1;
	selp.b32 	%r115, %r114, %r112, %p46;
	selp.b32 	%r116, %r115, %r112, %p45;
	add.s32 	%r118, %r155, 4;
	ld.global.f64 	%fd22, [%rd19+32];
	setp.ge.f64 	%p47, %fd22, %fd1;
	setp.eq.s32 	%p48, %r116, -1;
	selp.b32 	%r119, %r118, %r116, %p48;
	selp.b32 	%r120, %r119, %r116, %p47;
	add.s32 	%r122, %r155, 5;
	ld.global.f64 	%fd23, [%rd19+40];
	setp.ge.f64 	%p49, %fd23, %fd1;
	setp.eq.s32 	%p50, %r120, -1;
	selp.b32 	%r123, %r122, %r120, %p50;
	selp.b32 	%r124, %r123, %r120, %p49;
	add.s32 	%r126, %r155, 6;
	ld.global.f64 	%fd24, [%rd19+48];
	setp.ge.f64 	%p51, %fd24, %fd1;
	setp.eq.s32 	%p52, %r124, -1;
	selp.b32 	%r127, %r126, %r124, %p52;
	selp.b32 	%r128, %r127, %r124, %p51;
	add.s32 	%r130, %r155, 7;
	ld.global.f64 	%fd25, [%rd19+56];
	setp.ge.f64 	%p53, %fd25, %fd1;
	setp.eq.s32 	%p54, %r128, -1;
	selp.b32 	%r131, %r130, %r128, %p54;
	selp.b32 	%r163, %r131, %r128, %p53;
	add.s32 	%r155, %r155, 8;
$L__BB0_8:
	setp.eq.s32 	%p55, %r11, 0;
	@%p55 bra 	$L__BB0_14;
	and.b32  	%r17, %r31, 3;
	setp.lt.u32 	%p56, %r11, 4;
	@%p56 bra 	$L__BB0_11;
	mul.wide.u32 	%rd20, %r155, 8;
	add.s64 	%rd21, %rd1, %rd20;
	ld.global.f64 	%fd26, [%rd21];
	setp.ge.f64 	%p57, %fd26, %fd1;
	setp.eq.s32 	%p58, %r163, -1;
	selp.b32 	%r133, %r155, %r163, %p58;
	selp.b32 	%r134, %r133, %r163, %p57;
	add.s32 	%r136, %r155, 1;
	ld.global.f64 	%fd27, [%rd21+8];
	setp.ge.f64 	%p59, %fd27, %fd1;
	setp.eq.s32 	%p60, %r134, -1;
	selp.b32 	%r137, %r136, %r134, %p60;
	selp.b32 	%r138, %r137, %r134, %p59;
	add.s32 	%r140, %r155, 2;
	ld.global.f64 	%fd28, [%rd21+16];
	setp.ge.f64 	%p61, %fd28, %fd1;
	setp.eq.s32 	%p62, %r138, -1;
	selp.b32 	%r141, %r140, %r138, %p62;
	selp.b32 	%r142, %r141, %r138, %p61;
	add.s32 	%r144, %r155, 3;
	ld.global.f64 	%fd29, [%rd21+24];
	setp.ge.f64 	%p63, %fd29, %fd1;
	setp.eq.s32 	%p64, %r142, -1;
	selp.b32 	%r145, %r144, %r142, %p64;
	selp.b32 	%r163, %r145, %r142, %p63;
	add.s32 	%r155, %r155, 4;
$L__BB0_11:
	setp.eq.s32 	%p65, %r17, 0;
	@%p65 bra 	$L__BB0_14;
	mul.wide.u32 	%rd22, %r155, 8;
	add.s64 	%rd36, %rd1, %rd22;
	neg.s32 	%r160, %r17;
$L__BB0_13:
	.pragma "nounroll";
	ld.global.f64 	%fd30, [%rd36];
	setp.ge.f64 	%p66, %fd30, %fd1;
	setp.eq.s32 	%p67, %r163, -1;
	selp.b32 	%r146, %r155, %r163, %p67;
	selp.b32 	%r163, %r146, %r163, %p66;
	add.s32 	%r155, %r155, 1;
	add.s64 	%rd36, %rd36, 8;
	add.s32 	%r160, %r160, 1;
	setp.ne.s32 	%p68, %r160, 0;
	@%p68 bra 	$L__BB0_13;
$L__BB0_14:
	setp.eq.s32 	%p69, %r163, -1;
	add.s32 	%r147, %r31, -1;
	selp.b32 	%r148, %r147, %r163, %p69;
	cvta.to.global.u64 	%rd23, %rd8;
	mul.wide.s32 	%rd24, %r148, 8;
	add.s64 	%rd25, %rd23, %rd24;
	ld.global.f64 	%fd31, [%rd25];
	cvta.to.global.u64 	%rd26, %rd11;
	mul.wide.s32 	%rd27, %r1, 8;
	add.s64 	%rd28, %rd26, %rd27;
	st.global.f64 	[%rd28], %fd31;
	cvta.to.global.u64 	%rd29, %rd9;
	add.s64 	%rd30, %rd29, %rd24;
	ld.global.f64 	%fd32, [%rd30];
	cvta.to.global.u64 	%rd31, %rd12;
	add.s64 	%rd32, %rd31, %rd27;
	st.global.f64 	[%rd32], %fd32;
	cvt.rn.f64.s32 	%fd33, %r31;
	rcp.rn.f64 	%fd34, %fd33;
	cvta.to.global.u64 	%rd33, %rd13;
	add.s64 	%rd34, %rd33, %rd27;
	st.global.f64 	[%rd34], %fd34;
$L__BB0_15:
	bar.sync 	0;
	ret;

}
	// .globl	_Z17likelihood_kernelPdS_S_PiS0_S_S0_S_S_iiiiiiS0_S_
.visible .entry _Z17likelihood_kernelPdS_S_PiS0_S_S0_S_S_iiiiiiS0_S_(
	.param .u64 .ptr .align 1 _Z17likelihood_kernelPdS_S_PiS0_S_S0_S_S_iiiiiiS0_S__param_0,
	.param .u64 .ptr .align 1 _Z17likelihood_kernelPdS_S_PiS0_S_S0_S_S_iiiiiiS0_S__param_1,
	.param .u64 .ptr .align 1 _Z17likelihood_kernelPdS_S_PiS0_S_S0_S_S_iiiiiiS0_S__param_2,
	.param .u64 .ptr .align 1 _Z17likelihood_kernelPdS_S_PiS0_S_S0_S_S_iiiiiiS0_S__param_3,
	.param .u64 .ptr .align 1 _Z17likelihood_kernelPdS_S_PiS0_S_S0_S_S_iiiiiiS0_S__param_4,
	.param .u64 .ptr .align 1 _Z17likelihood_kernelPdS_S_PiS0_S_S0_S_S_iiiiiiS0_S__param_5,
	.param .u64 .ptr .align 1 _Z17likelihood_kernelPdS_S_PiS0_S_S0_S_S_iiiiiiS0_S__param_6,
	.param .u64 .ptr .align 1 _Z17likelihood_kernelPdS_S_PiS0_S_S0_S_S_iiiiiiS0_S__param_7,
	.param .u64 .ptr .align 1 _Z17likelihood_kernelPdS_S_PiS0_S_S0_S_S_iiiiiiS0_S__param_8,
	.param .u32 _Z17likelihood_kernelPdS_S_PiS0_S_S0_S_S_iiiiiiS0_S__param_9,
	.param .u32 _Z17likelihood_kernelPdS_S_PiS0_S_S0_S_S_iiiiiiS0_S__param_10,
	.param .u32 _Z17likelihood_kernelPdS_S_PiS0_S_S0_S_S_iiiiiiS0_S__param_11,
	.param .u32 _Z17likelihood_kernelPdS_S_PiS0_S_S0_S_S_iiiiiiS0_S__param_12,
	.param .u32 _Z17likelihood_kernelPdS_S_PiS0_S_S0_S_S_iiiiiiS0_S__param_13,
	.param .u32 _Z17likelihood_kernelPdS_S_PiS0_S_S0_S_S_iiiiiiS0_S__param_14,
	.param .u64 .ptr .align 1 _Z17likelihood_kernelPdS_S_PiS0_S_S0_S_S_iiiiiiS0_S__param_15,
	.param .u64 .ptr .align 1 _Z17likelihood_kernelPdS_S_PiS0_S_S0_S_S_iiiiiiS0_S__param_16
)
{
	.reg .pred 	%p<116>;
	.reg .b32 	%r<375>;
	.reg .b32 	%f<7>;
	.reg .b64 	%rd<146>;
	.reg .b64 	%fd<670>;
	// demoted variable
	.shared .align 8 .f64 _ZZ17likelihood_kernelPdS_S_PiS0_S_S0_S_S_iiiiiiS0_S_E2u1;
	// demoted variable
	.shared .align 8 .f64 _ZZ17likelihood_kernelPdS_S_PiS0_S_S0_S_S_iiiiiiS0_S_E10sumWeights;
	ld.param.u64 	%rd37, [_Z17likelihood_kernelPdS_S_PiS0_S_S0_S_S_iiiiiiS0_S__param_0];
	ld.param.u64 	%rd38, [_Z17likelihood_kernelPdS_S_PiS0_S_S0_S_S_iiiiiiS0_S__param_1];
	ld.param.u64 	%rd40, [_Z17likelihood_kernelPdS_S_PiS0_S_S0_S_S_iiiiiiS0_S__param_2];
	ld.param.u64 	%rd41, [_Z17likelihood_kernelPdS_S_PiS0_S_S0_S_S_iiiiiiS0_S__param_3];
	ld.param.u64 	%rd42, [_Z17likelihood_kernelPdS_S_PiS0_S_S0_S_S_iiiiiiS0_S__param_4];
	ld.param.u64 	%rd43, [_Z17likelihood_kernelPdS_S_PiS0_S_S0_S_S_iiiiiiS0_S__param_5];
	ld.param.u64 	%rd44, [_Z17likelihood_kernelPdS_S_PiS0_S_S0_S_S_iiiiiiS0_S__param_6];
	ld.param.u64 	%rd45, [_Z17likelihood_kernelPdS_S_PiS0_S_S0_S_S_iiiiiiS0_S__param_8];
	ld.param.u32 	%r86, [_Z17likelihood_kernelPdS_S_PiS0_S_S0_S_S_iiiiiiS0_S__param_9];
	ld.param.u32 	%r87, [_Z17likelihood_kernelPdS_S_PiS0_S_S0_S_S_iiiiiiS0_S__param_10];
	ld.param.u32 	%r88, [_Z17likelihood_kernelPdS_S_PiS0_S_S0_S_S_iiiiiiS0_S__param_11];
	ld.param.u32 	%r89, [_Z17likelihood_kernelPdS_S_PiS0_S_S0_S_S_iiiiiiS0_S__param_12];
	ld.param.u32 	%r90, [_Z17likelihood_kernelPdS_S_PiS0_S_S0_S_S_iiiiiiS0_S__param_13];
	ld.param.u32 	%r91, [_Z17likelihood_kernelPdS_S_PiS0_S_S0_S_S_iiiiiiS0_S__param_14];
	ld.param.u64 	%rd46, [_Z17likelihood_kernelPdS_S_PiS0_S_S0_S_S_iiiiiiS0_S__param_15];
	cvta.to.global.u64 	%rd1, %rd42;
	cvta.to.global.u64 	%rd2, %rd44;
	cvta.to.global.u64 	%rd3, %rd41;
	cvta.to.global.u64 	%rd4, %rd40;
	cvta.to.global.u64 	%rd5, %rd45;
	cvta.to.global.u64 	%rd6, %rd43;
	cvta.to.global.u64 	%rd7, %rd46;
	mov.u32 	%r92, %ctaid.x;
	mov.u32 	%r93, %ntid.x;
	mov.u32 	%r94, %tid.x;
	mad.lo.s32 	%r1, %r93, %r92, %r94;
	setp.ge.s32 	%p1, %r1, %r86;
	@%p1 bra 	$L__BB1_43;
	cvta.to.global.u64 	%rd47, %rd37;
	mul.wide.s32 	%rd48, %r1, 8;
	add.s64 	%rd8, %rd47, %rd48;
	ld.global.f64 	%fd1, [%rd8];
	mul.wide.s32 	%rd49, %r1, 4;
	add.s64 	%rd9, %rd7, %rd49;
	ld.global.u32 	%r95, [%rd9];
	mad.lo.s32 	%r96, %r95, 1103515245, 12345;
	mul.hi.s32 	%r97, %r96, 1073741825;
	shr.u32 	%r98, %r97, 31;
	shr.s32 	%r99, %r97, 29;
	add.s32 	%r100, %r99, %r98;
	mul.lo.s32 	%r101, %r100, 2147483647;
	sub.s32 	%r102, %r96, %r101;
	cvt.rn.f64.s32 	%fd72, %r102;
	div.rn.f64 	%fd73, %fd72, 0d41DFFFFFFFC00000;
	abs.f64 	%fd649, %fd73;
	mad.lo.s32 	%r103, %r102, 1103515245, 12345;
	mul.hi.s32 	%r104, %r103, 1073741825;
	shr.u32 	%r105, %r104, 31;
	shr.s32 	%r106, %r104, 29;
	add.s32 	%r107, %r106, %r105;
	mul.lo.s32 	%r108, %r107, 2147483647;
	sub.s32 	%r109, %r103, %r108;
	st.global.u32 	[%rd9], %r109;
	cvt.rn.f64.s32 	%fd74, %r109;
	div.rn.f64 	%fd75, %fd74, 0d41DFFFFFFFC00000;
	abs.f64 	%fd76, %fd75;
	mul.f64 	%fd3, %fd76, 0d401921FB54442D18;
	setp.neu.f64 	%p2, %fd3, 0d7FF0000000000000;
	@%p2 bra 	$L__BB1_3;
	mov.f64 	%fd82, 0d0000000000000000;
	mov.f64 	%fd83, 0d7FF0000000000000;
	mul.rn.f64 	%fd648, %fd83, %fd82;
	mov.b32 	%r348, 1;
	bra.uni 	$L__BB1_6;
$L__BB1_3:
	mul.f64 	%fd77, %fd3, 0d3FE45F306DC9C883;
	cvt.rni.s32.f64 	%r347, %fd77;
	cvt.rn.f64.s32 	%fd78, %r347;
	fma.rn.f64 	%fd79, %fd78, 0dBFF921FB54442D18, %fd3;
	fma.rn.f64 	%fd80, %fd78, 0dBC91A62633145C00, %fd79;
	fma.rn.f64 	%fd648, %fd78, 0dB97B839A252049C0, %fd80;
	setp.ltu.f64 	%p3, %fd3, 0d41E0000000000000;
	@%p3 bra 	$L__BB1_5;
	{ // callseq 0, 0
	.param .b64 param0;
	st.param.f64 	[param0], %fd3;
	.param .align 16 .b8 retval0[16];
	call.uni (retval0), 
	__internal_trig_reduction_slowpathd, 
	(
	param0
	);
	ld.param.f64 	%fd648, [retval0];
	ld.param.b32 	%r347, [retval0+8];
	} // callseq 0
$L__BB1_5:
	add.s32 	%r348, %r347, 1;
$L__BB1_6:
	shl.b32 	%r113, %r348, 6;
	cvt.u64.u32 	%rd50, %r113;
	and.b64  	%rd51, %rd50, 64;
	mov.u64 	%rd52, __cudart_sin_cos_coeffs;
	add.s64 	%rd53, %rd52, %rd51;
	mul.rn.f64 	%fd84, %fd648, %fd648;
	and.b32  	%r114, %r348, 1;
	setp.eq.b32 	%p4, %r114, 1;
	selp.f64 	%fd85, 0dBDA8FF8320FD8164, 0d3DE5DB65F9785EBA, %p4;
	ld.global.nc.v2.f64 	{%fd86, %fd87}, [%rd53];
	fma.rn.f64 	%fd88, %fd85, %fd84, %fd86;
	fma.rn.f64 	%fd89, %fd88, %fd84, %fd87;
	ld.global.nc.v2.f64 	{%fd90, %fd91}, [%rd53+16];
	fma.rn.f64 	%fd92, %fd89, %fd84, %fd90;
	fma.rn.f64 	%fd93, %fd92, %fd84, %fd91;
	ld.global.nc.v2.f64 	{%fd94, %fd95}, [%rd53+32];
	fma.rn.f64 	%fd96, %fd93, %fd84, %fd94;
	fma.rn.f64 	%fd97, %fd96, %fd84, %fd95;
	fma.rn.f64 	%fd98, %fd97, %fd648, %fd648;
	fma.rn.f64 	%fd99, %fd97, %fd84, 0d3FF0000000000000;
	selp.f64 	%fd100, %fd99, %fd98, %p4;
	and.b32  	%r115, %r348, 2;
	setp.eq.s32 	%p5, %r115, 0;
	mov.f64 	%fd101, 0d0000000000000000;
	sub.f64 	%fd102, %fd101, %fd100;
	selp.f64 	%fd9, %fd100, %fd102, %p5;
	{
	.reg .b32 %temp; 
	mov.b64 	{%temp, %r349}, %fd649;
	}
	{
	.reg .b32 %temp; 
	mov.b64 	{%r350, %temp}, %fd649;
	}
	setp.gt.s32 	%p6, %r349, 1048575;
	mov.b32 	%r351, -1023;
	@%p6 bra 	$L__BB1_8;
	mul.f64 	%fd649, %fd649, 0d4350000000000000;
	{
	.reg .b32 %temp; 
	mov.b64 	{%temp, %r349}, %fd649;
	}
	{
	.reg .b32 %temp; 
	mov.b64 	{%r350, %temp}, %fd649;
	}
	mov.b32 	%r351, -1077;
$L__BB1_8:
	add.s32 	%r117, %r349, -1;
	setp.gt.u32 	%p7, %r117, 2146435070;
	@%p7 bra 	$L__BB1_12;
	shr.u32 	%r120, %r349, 20;
	add.s32 	%r352, %r351, %r120;
	and.b32  	%r121, %r349, 1048575;
	or.b32  	%r122, %r121, 1072693248;
	mov.b64 	%fd650, {%r350, %r122};
	setp.lt.u32 	%p9, %r122, 1073127583;
	@%p9 bra 	$L__BB1_11;
	{
	.reg .b32 %temp; 
	mov.b64 	{%r123, %temp}, %fd650;
	}
	{
	.reg .b32 %temp; 
	mov.b64 	{%temp, %r124}, %fd650;
	}
	add.s32 	%r125, %r124, -1048576;
	mov.b64 	%fd650, {%r123, %r125};
	add.s32 	%r352, %r352, 1;
$L__BB1_11:
	add.f64 	%fd104, %fd650, 0dBFF0000000000000;
	add.f64 	%fd105, %fd650, 0d3FF0000000000000;
	rcp.approx.ftz.f64 	%fd106, %fd105;
	neg.f64 	%fd107, %fd105;
	fma.rn.f64 	%fd108, %fd107, %fd106, 0d3FF0000000000000;
	fma.rn.f64 	%fd109, %fd108, %fd108, %fd108;
	fma.rn.f64 	%fd110, %fd109, %fd106, %fd106;
	mul.f64 	%fd111, %fd104, %fd110;
	fma.rn.f64 	%fd112, %fd104, %fd110, %fd111;
	mul.f64 	%fd113, %fd112, %fd112;
	fma.rn.f64 	%fd114, %fd113, 0d3EB1380B3AE80F1E, 0d3ED0EE258B7A8B04;
	fma.rn.f64 	%fd115, %fd114, %fd113, 0d3EF3B2669F02676F;
	fma.rn.f64 	%fd116, %fd115, %fd113, 0d3F1745CBA9AB0956;
	fma.rn.f64 	%fd117, %fd116, %fd113, 0d3F3C71C72D1B5154;
	fma.rn.f64 	%fd118, %fd117, %fd113, 0d3F624924923BE72D;
	fma.rn.f64 	%fd119, %fd118, %fd113, 0d3F8999999999A3C4;
	fma.rn.f64 	%fd120, %fd119, %fd113, 0d3FB5555555555554;
	sub.f64 	%fd121, %fd104, %fd112;
	add.f64 	%fd122, %fd121, %fd121;
	neg.f64 	%fd123, %fd112;
	fma.rn.f64 	%fd124, %fd123, %fd104, %fd122;
	mul.f64 	%fd125, %fd110, %fd124;
	mul.f64 	%fd126, %fd113, %fd120;
	fma.rn.f64 	%fd127, %fd126, %fd112, %fd125;
	xor.b32  	%r126, %r352, -2147483648;
	mov.b32 	%r127, 1127219200;
	mov.b64 	%fd128, {%r126, %r127};
	mov.b32 	%r128, -2147483648;
	mov.b64 	%fd129, {%r128, %r127};
	sub.f64 	%fd130, %fd128, %fd129;
	fma.rn.f64 	%fd131, %fd130, 0d3FE62E42FEFA39EF, %fd112;
	fma.rn.f64 	%fd132, %fd130, 0dBFE62E42FEFA39EF, %fd131;
	sub.f64 	%fd133, %fd132, %fd112;
	sub.f64 	%fd134, %fd127, %fd133;
	fma.rn.f64 	%fd135, %fd130, 0d3C7ABC9E3B39803F, %fd134;
	add.f64 	%fd651, %fd131, %fd135;
	bra.uni 	$L__BB1_13;
$L__BB1_12:
	fma.rn.f64 	%fd103, %fd649, 0d7FF0000000000000, 0d7FF0000000000000;
	{
	.reg .b32 %temp; 
	mov.b64 	{%temp, %r118}, %fd649;
	}
	and.b32  	%r119, %r118, 2147483647;
	setp.eq.s32 	%p8, %r119, 0;
	selp.f64 	%fd651, 0dFFF0000000000000, %fd103, %p8;
$L__BB1_13:
	mul.f64 	%fd136, %fd651, 0dC000000000000000;
	sqrt.rn.f64 	%fd137, %fd136;
	mul.f64 	%fd138, %fd9, %fd137;
	add.f64 	%fd139, %fd1, 0d3FF0000000000000;
	fma.rn.f64 	%fd140, %fd138, 0d4014000000000000, %fd139;
	st.global.f64 	[%rd8], %fd140;
	cvta.to.global.u64 	%rd54, %rd38;
	mul.wide.s32 	%rd55, %r1, 8;
	add.s64 	%rd10, %rd54, %rd55;
	ld.global.f64 	%fd18, [%rd10];
	ld.global.u32 	%r129, [%rd9];
	mad.lo.s32 	%r130, %r129, 1103515245, 12345;
	mul.hi.s32 	%r131, %r130, 1073741825;
	shr.u32 	%r132, %r131, 31;
	shr.s32 	%r133, %r131, 29;
	add.s32 	%r134, %r133, %r132;
	mul.lo.s32 	%r135, %r134, 2147483647;
	sub.s32 	%r136, %r130, %r135;
	cvt.rn.f64.s32 	%fd141, %r136;
	div.rn.f64 	%fd142, %fd141, 0d41DFFFFFFFC00000;
	abs.f64 	%fd654, %fd142;
	mad.lo.s32 	%r137, %r136, 1103515245, 12345;
	mul.hi.s32 	%r138, %r137, 1073741825;
	shr.u32 	%r139, %r138, 31;
	shr.s32 	%r140, %r138, 29;
	add.s32 	%r141, %r140, %r139;
	mul.lo.s32 	%r142, %r141, 2147483647;
	sub.s32 	%r143, %r137, %r142;
	st.global.u32 	[%rd9], %r143;
	cvt.rn.f64.s32 	%fd143, %r143;
	div.rn.f64 	%fd144, %fd143, 0d41DFFFFFFFC00000;
	abs.f64 	%fd145, %fd144;
	mul.f64 	%fd20, %fd145, 0d401921FB54442D18;
	setp.neu.f64 	%p10, %fd20, 0d7FF0000000000000;
	@%p10 bra 	$L__BB1_15;
	mov.f64 	%fd151, 0d0000000000000000;
	mov.f64 	%fd152, 0d7FF0000000000000;
	mul.rn.f64 	%fd653, %fd152, %fd151;
	mov.b32 	%r354, 1;
	bra.uni 	$L__BB1_18;
$L__BB1_15:
	mul.f64 	%fd146, %fd20, 0d3FE45F306DC9C883;
	cvt.rni.s32.f64 	%r353, %fd146;
	cvt.rn.f64.s32 	%fd147, %r353;
	fma.rn.f64 	%fd148, %fd147, 0dBFF921FB54442D18, %fd20;
	fma.rn.f64 	%fd149, %fd147, 0dBC91A62633145C00, %fd148;
	fma.rn.f64 	%fd653, %fd147, 0dB97B839A252049C0, %fd149;
	setp.ltu.f64 	%p11, %fd20, 0d41E0000000000000;
	@%p11 bra 	$L__BB1_17;
	{ // callseq 1, 0
	.param .b64 param0;
	st.param.f64 	[param0], %fd20;
	.param .align 16 .b8 retval0[16];
	call.uni (retval0), 
	__internal_trig_reduction_slowpathd, 
	(
	param0
	);
	ld.param.f64 	%fd653, [retval0];
	ld.param.b32 	%r353, [retval0+8];
	} // callseq 1
$L__BB1_17:
	add.s32 	%r354, %r353, 1;
$L__BB1_18:
	shl.b32 	%r147, %r354, 6;
	cvt.u64.u32 	%rd56, %r147;
	and.b64  	%rd57, %rd56, 64;
	mov.u64 	%rd58, __cudart_sin_cos_coeffs;
	add.s64 	%rd59, %rd58, %rd57;
	mul.rn.f64 	%fd153, %fd653, %fd653;
	and.b32  	%r148, %r354, 1;
	setp.eq.b32 	%p12, %r148, 1;
	selp.f64 	%fd154, 0dBDA8FF8320FD8164, 0d3DE5DB65F9785EBA, %p12;
	ld.global.nc.v2.f64 	{%fd155, %fd156}, [%rd59];
	fma.rn.f64 	%fd157, %fd154, %fd153, %fd155;
	fma.rn.f64 	%fd158, %fd157, %fd153, %fd156;
	ld.global.nc.v2.f64 	{%fd159, %fd160}, [%rd59+16];
	fma.rn.f64 	%fd161, %fd158, %fd153, %fd159;
	fma.rn.f64 	%fd162, %fd161, %fd153, %fd160;
	ld.global.nc.v2.f64 	{%fd163, %fd164}, [%rd59+32];
	fma.rn.f64 	%fd165, %fd162, %fd153, %fd163;
	fma.rn.f64 	%fd166, %fd165, %fd153, %fd164;
	fma.rn.f64 	%fd167, %fd166, %fd653, %fd653;
	fma.rn.f64 	%fd168, %fd166, %fd153, 0d3FF0000000000000;
	selp.f64 	%fd169, %fd168, %fd167, %p12;
	and.b32  	%r149, %r354, 2;
	setp.eq.s32 	%p13, %r149, 0;
	mov.f64 	%fd170, 0d0000000000000000;
	sub.f64 	%fd171, %fd170, %fd169;
	selp.f64 	%fd26, %fd169, %fd171, %p13;
	{
	.reg .b32 %temp; 
	mov.b64 	{%temp, %r355}, %fd654;
	}
	{
	.reg .b32 %temp; 
	mov.b64 	{%r356, %temp}, %fd654;
	}
	setp.gt.s32 	%p14, %r355, 1048575;
	mov.b32 	%r357, -1023;
	@%p14 bra 	$L__BB1_20;
	mul.f64 	%fd654, %fd654, 0d4350000000000000;
	{
	.reg .b32 %temp; 
	mov.b64 	{%temp, %r355}, %fd654;
	}
	{
	.reg .b32 %temp; 
	mov.b64 	{%r356, %temp}, %fd654;
	}
	mov.b32 	%r357, -1077;
$L__BB1_20:
	add.s32 	%r151, %r355, -1;
	setp.gt.u32 	%p15, %r151, 2146435070;
	@%p15 bra 	$L__BB1_24;
	shr.u32 	%r154, %r355, 20;
	add.s32 	%r358, %r357, %r154;
	and.b32  	%r155, %r355, 1048575;
	or.b32  	%r156, %r155, 1072693248;
	mov.b64 	%fd655, {%r356, %r156};
	setp.lt.u32 	%p17, %r156, 1073127583;
	@%p17 bra 	$L__BB1_23;
	{
	.reg .b32 %temp; 
	mov.b64 	{%r157, %temp}, %fd655;
	}
	{
	.reg .b32 %temp; 
	mov.b64 	{%temp, %r158}, %fd655;
	}
	add.s32 	%r159, %r158, -1048576;
	mov.b64 	%fd655, {%r157, %r159};
	add.s32 	%r358, %r358, 1;
$L__BB1_23:
	add.f64 	%fd173, %fd655, 0dBFF0000000000000;
	add.f64 	%fd174, %fd655, 0d3FF0000000000000;
	rcp.approx.ftz.f64 	%fd175, %fd174;
	neg.f64 	%fd176, %fd174;
	fma.rn.f64 	%fd177, %fd176, %fd175, 0d3FF0000000000000;
	fma.rn.f64 	%fd178, %fd177, %fd177, %fd177;
	fma.rn.f64 	%fd179, %fd178, %fd175, %fd175;
	mul.f64 	%fd180, %fd173, %fd179;
	fma.rn.f64 	%fd181, %fd173, %fd179, %fd180;
	mul.f64 	%fd182, %fd181, %fd181;
	fma.rn.f64 	%fd183, %fd182, 0d3EB1380B3AE80F1E, 0d3ED0EE258B7A8B04;
	fma.rn.f64 	%fd184, %fd183, %fd182, 0d3EF3B2669F02676F;
	fma.rn.f64 	%fd185, %fd184, %fd182, 0d3F1745CBA9AB0956;
	fma.rn.f64 	%fd186, %fd185, %fd182, 0d3F3C71C72D1B5154;
	fma.rn.f64 	%fd187, %fd186, %fd182, 0d3F624924923BE72D;
	fma.rn.f64 	%fd188, %fd187, %fd182, 0d3F8999999999A3C4;
	fma.rn.f64 	%fd189, %fd188, %fd182, 0d3FB5555555555554;
	sub.f64 	%fd190, %fd173, %fd181;
	add.f64 	%fd191, %fd190, %fd190;
	neg.f64 	%fd192, %fd181;
	fma.rn.f64 	%fd193, %fd192, %fd173, %fd191;
	mul.f64 	%fd194, %fd179, %fd193;
	mul.f64 	%fd195, %fd182, %fd189;
	fma.rn.f64 	%fd196, %fd195, %fd181, %fd194;
	xor.b32  	%r160, %r358, -2147483648;
	mov.b32 	%r161, 1127219200;
	mov.b64 	%fd197, {%r160, %r161};
	mov.b32 	%r162, -2147483648;
	mov.b64 	%fd198, {%r162, %r161};
	sub.f64 	%fd199, %fd197, %fd198;
	fma.rn.f64 	%fd200, %fd199, 0d3FE62E42FEFA39EF, %fd181;
	fma.rn.f64 	%fd201, %fd199, 0dBFE62E42FEFA39EF, %fd200;
	sub.f64 	%fd202, %fd201, %fd181;
	sub.f64 	%fd203, %fd196, %fd202;
	fma.rn.f64 	%fd204, %fd199, 0d3C7ABC9E3B39803F, %fd203;
	add.f64 	%fd656, %fd200, %fd204;
	bra.uni 	$L__BB1_25;
$L__BB1_24:
	fma.rn.f64 	%fd172, %fd654, 0d7FF0000000000000, 0d7FF0000000000000;
	{
	.reg .b32 %temp; 
	mov.b64 	{%temp, %r152}, %fd654;
	}
	and.b32  	%r153, %r152, 2147483647;
	setp.eq.s32 	%p16, %r153, 0;
	selp.f64 	%fd656, 0dFFF0000000000000, %fd172, %p16;
$L__BB1_25:
	mul.f64 	%fd206, %fd656, 0dC000000000000000;
	sqrt.rn.f64 	%fd207, %fd206;
	mul.f64 	%fd208, %fd26, %fd207;
	add.f64 	%fd209, %fd18, 0dC000000000000000;
	fma.rn.f64 	%fd210, %fd208, 0d4000000000000000, %fd209;
	st.global.f64 	[%rd10], %fd210;
	bar.sync 	0;
	setp.lt.s32 	%p18, %r87, 1;
	mov.f64 	%fd662, 0d0000000000000000;
	@%p18 bra 	$L__BB1_42;
	cvt.rn.f64.s32 	%fd35, %r90;
	cvt.rn.f64.s32 	%fd36, %r91;
	cvt.rn.f64.s32 	%fd37, %r89;
	mul.lo.s32 	%r32, %r87, %r1;
	and.b32  	%r33, %r87, 3;
	setp.lt.u32 	%p19, %r87, 4;
	mov.b32 	%r359, 0;
	@%p19 bra 	$L__BB1_29;
	and.b32  	%r359, %r87, 2147483644;
	neg.s32 	%r362, %r359;
	add.s64 	%rd138, %rd1, 16;
	mov.u32 	%r361, %r32;
$L__BB1_28:
	.pragma "nounroll";
	mul.wide.s32 	%rd60, %r361, 4;
	add.s64 	%rd61, %rd3, %rd60;
	ld.global.f64 	%fd211, [%rd8];
	mov.f64 	%fd212, 0d3FE0000000000000;
	copysign.f64 	%fd213, %fd211, %fd212;
	add.rz.f64 	%fd214, %fd211, %fd213;
	cvt.rzi.f64.f64 	%fd215, %fd214;
	ld.global.u32 	%r164, [%rd138+-12];
	cvt.rn.f64.s32 	%fd216, %r164;
	add.f64 	%fd217, %fd215, %fd216;
	ld.global.f64 	%fd218, [%rd10];
	copysign.f64 	%fd219, %fd218, %fd212;
	add.rz.f64 	%fd220, %fd218, %fd219;
	cvt.rzi.f64.f64 	%fd221, %fd220;
	ld.global.u32 	%r165, [%rd138+-16];
	cvt.rn.f64.s32 	%fd222, %r165;
	add.f64 	%fd223, %fd221, %fd222;
	mul.f64 	%fd224, %fd217, %fd35;
	mul.f64 	%fd225, %fd223, %fd36;
	fma.rn.f64 	%fd226, %fd224, %fd36, %fd225;
	add.f64 	%fd227, %fd226, %fd37;
	abs.f64 	%fd228, %fd227;
	cvt.rzi.s32.f64 	%r166, %fd228;
	setp.lt.s32 	%p20, %r166, %r88;
	selp.b32 	%r167, %r166, 0, %p20;
	st.global.u32 	[%rd61], %r167;
	ld.global.f64 	%fd229, [%rd8];
	copysign.f64 	%fd230, %fd229, %fd212;
	add.rz.f64 	%fd231, %fd229, %fd230;
	cvt.rzi.f64.f64 	%fd232, %fd231;
	ld.global.u32 	%r168, [%rd138+-4];
	cvt.rn.f64.s32 	%fd233, %r168;
	add.f64 	%fd234, %fd232, %fd233;
	ld.global.f64 	%fd235, [%rd10];
	copysign.f64 	%fd236, %fd235, %fd212;
	add.rz.f64 	%fd237, %fd235, %fd236;
	cvt.rzi.f64.f64 	%fd238, %fd237;
	ld.global.u32 	%r169, [%rd138+-8];
	cvt.rn.f64.s32 	%fd239, %r169;
	add.f64 	%fd240, %fd238, %fd239;
	mul.f64 	%fd241, %fd234, %fd35;
	mul.f64 	%fd242, %fd240, %fd36;
	fma.rn.f64 	%fd243, %fd241, %fd36, %fd242;
	add.f64 	%fd244, %fd243, %fd37;
	abs.f64 	%fd245, %fd244;
	cvt.rzi.s32.f64 	%r170, %fd245;
	setp.lt.s32 	%p21, %r170, %r88;
	selp.b32 	%r171, %r170, 0, %p21;
	st.global.u32 	[%rd61+4], %r171;
	ld.global.f64 	%fd246, [%rd8];
	copysign.f64 	%fd247, %fd246, %fd212;
	add.rz.f64 	%fd248, %fd246, %fd247;
	cvt.rzi.f64.f64 	%fd249, %fd248;
	ld.global.u32 	%r172, [%rd138+4];
	cvt.rn.f64.s32 	%fd250, %r172;
	add.f64 	%fd251, %fd249, %fd250;
	ld.global.f64 	%fd252, [%rd10];
	copysign.f64 	%fd253, %fd252, %fd212;
	add.rz.f64 	%fd254, %fd252, %fd253;
	cvt.rzi.f64.f64 	%fd255, %fd254;
	ld.global.u32 	%r173, [%rd138];
	cvt.rn.f64.s32 	%fd256, %r173;
	add.f64 	%fd257, %fd255, %fd256;
	mul.f64 	%fd258, %fd251, %fd35;
	mul.f64 	%fd259, %fd257, %fd36;
	fma.rn.f64 	%fd260, %fd258, %fd36, %fd259;
	add.f64 	%fd261, %fd260, %fd37;
	abs.f64 	%fd262, %fd261;
	cvt.rzi.s32.f64 	%r174, %fd262;
	setp.lt.s32 	%p22, %r174, %r88;
	selp.b32 	%r175, %r174, 0, %p22;
	st.global.u32 	[%rd61+8], %r175;
	ld.global.f64 	%fd263, [%rd8];
	copysign.f64 	%fd264, %fd263, %fd212;
	add.rz.f64 	%fd265, %fd263, %fd264;
	cvt.rzi.f64.f64 	%fd266, %fd265;
	ld.global.u32 	%r176, [%rd138+12];
	cvt.rn.f64.s32 	%fd267, %r176;
	add.f64 	%fd268, %fd266, %fd267;
	ld.global.f64 	%fd269, [%rd10];
	copysign.f64 	%fd270, %fd269, %fd212;
	add.rz.f64 	%fd271, %fd269, %fd270;
	cvt.rzi.f64.f64 	%fd272, %fd271;
	ld.global.u32 	%r177, [%rd138+8];
	cvt.rn.f64.s32 	%fd273, %r177;
	add.f64 	%fd274, %fd272, %fd273;
	mul.f64 	%fd275, %fd268, %fd35;
	mul.f64 	%fd276, %fd274, %fd36;
	fma.rn.f64 	%fd277, %fd275, %fd36, %fd276;
	add.f64 	%fd278, %fd277, %fd37;
	abs.f64 	%fd279, %fd278;
	cvt.rzi.s32.f64 	%r178, %fd279;
	setp.lt.s32 	%p23, %r178, %r88;
	selp.b32 	%r179, %r178, 0, %p23;
	st.global.u32 	[%rd61+12], %r179;
	add.s32 	%r362, %r362, 4;
	add.s64 	%rd138, %rd138, 32;
	add.s32 	%r361, %r361, 4;
	setp.eq.s32 	%p24, %r362, 0;
	@%p24 bra 	$L__BB1_29;
	bra.uni 	$L__BB1_28;
$L__BB1_29:
	setp.eq.s32 	%p25, %r33, 0;
	@%p25 bra 	$L__BB1_34;
	setp.eq.s32 	%p26, %r33, 1;
	@%p26 bra 	$L__BB1_32;
	ld.global.f64 	%fd280, [%rd8];
	mov.f64 	%fd281, 0d3FE0000000000000;
	copysign.f64 	%fd282, %fd280, %fd281;
	add.rz.f64 	%fd283, %fd280, %fd282;
	cvt.rzi.f64.f64 	%fd284, %fd283;
	shl.b32 	%r180, %r359, 1;
	mul.wide.u32 	%rd62, %r180, 4;
	add.s64 	%rd63, %rd1, %rd62;
	ld.global.u32 	%r181, [%rd63+4];
	cvt.rn.f64.s32 	%fd285, %r181;
	add.f64 	%fd286, %fd284, %fd285;
	ld.global.f64 	%fd287, [%rd10];
	copysign.f64 	%fd288, %fd287, %fd281;
	add.rz.f64 	%fd289, %fd287, %fd288;
	cvt.rzi.f64.f64 	%fd290, %fd289;
	ld.global.u32 	%r182, [%rd63];
	cvt.rn.f64.s32 	%fd291, %r182;
	add.f64 	%fd292, %fd290, %fd291;
	mul.f64 	%fd293, %fd286, %fd35;
	mul.f64 	%fd294, %fd292, %fd36;
	fma.rn.f64 	%fd295, %fd293, %fd36, %fd294;
	add.f64 	%fd296, %fd295, %fd37;
	abs.f64 	%fd297, %fd296;
	cvt.rzi.s32.f64 	%r183, %fd297;
	add.s32 	%r184, %r359, %r32;
	mul.wide.s32 	%rd64, %r184, 4;
	add.s64 	%rd65, %rd3, %rd64;
	setp.lt.s32 	%p27, %r183, %r88;
	selp.b32 	%r185, %r183, 0, %p27;
	st.global.u32 	[%rd65], %r185;
	ld.global.f64 	%fd298, [%rd8];
	copysign.f64 	%fd299, %fd298, %fd281;
	add.rz.f64 	%fd300, %fd298, %fd299;
	cvt.rzi.f64.f64 	%fd301, %fd300;
	ld.global.u32 	%r186, [%rd63+12];
	cvt.rn.f64.s32 	%fd302, %r186;
	add.f64 	%fd303, %fd301, %fd302;
	ld.global.f64 	%fd304, [%rd10];
	copysign.f64 	%fd305, %fd304, %fd281;
	add.rz.f64 	%fd306, %fd304, %fd305;
	cvt.rzi.f64.f64 	%fd307, %fd306;
	ld.global.u32 	%r187, [%rd63+8];
	cvt.rn.f64.s32 	%fd308, %r187;
	add.f64 	%fd309, %fd307, %fd308;
	mul.f64 	%fd310, %fd303, %fd35;
	mul.f64 	%fd311, %fd309, %fd36;
	fma.rn.f64 	%fd312, %fd310, %fd36, %fd311;
	add.f64 	%fd313, %fd312, %fd37;
	abs.f64 	%fd314, %fd313;
	cvt.rzi.s32.f64 	%r188, %fd314;
	setp.lt.s32 	%p28, %r188, %r88;
	selp.b32 	%r189, %r188, 0, %p28;
	st.global.u32 	[%rd65+4], %r189;
	add.s32 	%r359, %r359, 2;
$L__BB1_32:
	and.b32  	%r190, %r87, 1;
	setp.eq.b32 	%p29, %r190, 1;
	not.pred 	%p30, %p29;
	@%p30 bra 	$L__BB1_34;
	ld.global.f64 	%fd315, [%rd8];
	mov.f64 	%fd316, 0d3FE0000000000000;
	copysign.f64 	%fd317, %fd315, %fd316;
	add.rz.f64 	%fd318, %fd315, %fd317;
	cvt.rzi.f64.f64 	%fd319, %fd318;
	shl.b32 	%r191, %r359, 1;
	mul.wide.u32 	%rd66, %r191, 4;
	add.s64 	%rd67, %rd1, %rd66;
	ld.global.u32 	%r192, [%rd67+4];
	cvt.rn.f64.s32 	%fd320, %r192;
	add.f64 	%fd321, %fd319, %fd320;
	ld.global.f64 	%fd322, [%rd10];
	copysign.f64 	%fd323, %fd322, %fd316;
	add.rz.f64 	%fd324, %fd322, %fd323;
	cvt.rzi.f64.f64 	%fd325, %fd324;
	ld.global.u32 	%r193, [%rd67];
	cvt.rn.f64.s32 	%fd326, %r193;
	add.f64 	%fd327, %fd325, %fd326;
	mul.f64 	%fd328, %fd321, %fd35;
	mul.f64 	%fd329, %fd327, %fd36;
	fma.rn.f64 	%fd330, %fd328, %fd36, %fd329;
	add.f64 	%fd331, %fd330, %fd37;
	abs.f64 	%fd332, %fd331;
	cvt.rzi.s32.f64 	%r194, %fd332;
	add.s32 	%r195, %r359, %r32;
	mul.wide.s32 	%rd68, %r195, 4;
	add.s64 	%rd69, %rd3, %rd68;
	setp.lt.s32 	%p31, %r194, %r88;
	selp.b32 	%r196, %r194, 0, %p31;
	st.global.u32 	[%rd69], %r196;
$L__BB1_34:
	setp.lt.u32 	%p32, %r87, 4;
	mov.f64 	%fd335, 0d4000000000000000;
	{
	.reg .b32 %temp; 
	mov.b64 	{%temp, %r39}, %fd335;
	}
	and.b32  	%r40, %r39, 2146435072;
	mov.f64 	%fd662, 0d0000000000000000;
	mov.b32 	%r365, 0;
	@%p32 bra 	$L__BB1_37;
	and.b32  	%r365, %r87, 2147483644;
	neg.s32 	%r364, %r365;
	add.s64 	%rd12, %rd3, 8;
	mov.f64 	%fd662, 0d0000000000000000;
	mov.u32 	%r363, %r32;
$L__BB1_36:
	.pragma "nounroll";
	setp.lt.s32 	%p33, %r39, 0;
	setp.eq.s32 	%p34, %r40, 1062207488;
	mul.wide.s32 	%rd70, %r363, 4;
	add.s64 	%rd71, %rd12, %rd70;
	ld.global.u32 	%r198, [%rd71+-8];
	mul.wide.s32 	%rd72, %r198, 4;
	add.s64 	%rd73, %rd2, %rd72;
	ld.global.u32 	%r199, [%rd73];
	add.s32 	%r200, %r199, -100;
	cvt.rn.f64.s32 	%fd337, %r200;
	{
	.reg .b32 %temp; 
	mov.b64 	{%temp, %r201}, %fd337;
	}
	abs.f64 	%fd338, %fd337;
	{ // callseq 2, 0
	.param .b64 param0;
	st.param.f64 	[param0], %fd338;
	.param .b64 retval0;
	call.uni (retval0), 
	__internal_accurate_pow, 
	(
	param0
	);
	ld.param.f64 	%fd339, [retval0];
	} // callseq 2
	setp.lt.s32 	%p36, %r201, 0;
	neg.f64 	%fd341, %fd339;
	selp.f64 	%fd342, %fd341, %fd339, %p34;
	selp.f64 	%fd343, %fd342, %fd339, %p36;
	setp.eq.s32 	%p37, %r200, 0;
	selp.b32 	%r202, %r201, 0, %p34;
	or.b32  	%r203, %r202, 2146435072;
	selp.b32 	%r204, %r203, %r202, %p33;
	mov.b32 	%r205, 0;
	mov.b64 	%fd344, {%r205, %r204};
	selp.f64 	%fd345, %fd344, %fd343, %p37;
	setp.eq.s32 	%p38, %r200, 1;
	selp.f64 	%fd346, 0d3FF0000000000000, %fd345, %p38;
	add.s32 	%r206, %r199, -228;
	cvt.rn.f64.s32 	%fd347, %r206;
	{
	.reg .b32 %temp; 
	mov.b64 	{%temp, %r207}, %fd347;
	}
	abs.f64 	%fd348, %fd347;
	{ // callseq 3, 0
	.param .b64 param0;
	st.param.f64 	[param0], %fd348;
	.param .b64 retval0;
	call.uni (retval0), 
	__internal_accurate_pow, 
	(
	param0
	);
	ld.param.f64 	%fd349, [retval0];
	} // callseq 3
	setp.lt.s32 	%p39, %r207, 0;
	neg.f64 	%fd351, %fd349;
	selp.f64 	%fd352, %fd351, %fd349, %p34;
	selp.f64 	%fd353, %fd352, %fd349, %p39;
	setp.eq.s32 	%p40, %r206, 0;
	selp.b32 	%r208, %r207, 0, %p34;
	or.b32  	%r209, %r208, 2146435072;
	selp.b32 	%r210, %r209, %r208, %p33;
	mov.b64 	%fd354, {%r205, %r210};
	selp.f64 	%fd355, %fd354, %fd353, %p40;
	setp.eq.s32 	%p41, %r206, 1;
	selp.f64 	%fd356, 0d3FF0000000000000, %fd355, %p41;
	sub.f64 	%fd357, %fd346, %fd356;
	div.rn.f64 	%fd358, %fd357, 0d4049000000000000;
	add.f64 	%fd359, %fd662, %fd358;
	ld.global.u32 	%r211, [%rd71+-4];
	mul.wide.s32 	%rd74, %r211, 4;
	add.s64 	%rd75, %rd2, %rd74;
	ld.global.u32 	%r212, [%rd75];
	add.s32 	%r213, %r212, -100;
	cvt.rn.f64.s32 	%fd360, %r213;
	{
	.reg .b32 %temp; 
	mov.b64 	{%temp, %r214}, %fd360;
	}
	abs.f64 	%fd361, %fd360;
	{ // callseq 4, 0
	.param .b64 param0;
	st.param.f64 	[param0], %fd361;
	.param .b64 retval0;
	call.uni (retval0), 
	__internal_accurate_pow, 
	(
	param0
	);
	ld.param.f64 	%fd362, [retval0];
	} // callseq 4
	setp.lt.s32 	%p42, %r214, 0;
	neg.f64 	%fd364, %fd362;
	selp.f64 	%fd365, %fd364, %fd362, %p34;
	selp.f64 	%fd366, %fd365, %fd362, %p42;
	setp.eq.s32 	%p43, %r213, 0;
	selp.b32 	%r215, %r214, 0, %p34;
	or.b32  	%r216, %r215, 2146435072;
	selp.b32 	%r217, %r216, %r215, %p33;
	mov.b64 	%fd367, {%r205, %r217};
	selp.f64 	%fd368, %fd367, %fd366, %p43;
	setp.eq.s32 	%p44, %r213, 1;
	selp.f64 	%fd369, 0d3FF0000000000000, %fd368, %p44;
	add.s32 	%r218, %r212, -228;
	cvt.rn.f64.s32 	%fd370, %r218;
	{
	.reg .b32 %temp; 
	mov.b64 	{%temp, %r219}, %fd370;
	}
	abs.f64 	%fd371, %fd370;
	{ // callseq 5, 0
	.param .b64 param0;
	st.param.f64 	[param0], %fd371;
	.param .b64 retval0;
	call.uni (retval0), 
	__internal_accurate_pow, 
	(
	param0
	);
	ld.param.f64 	%fd372, [retval0];
	} // callseq 5
	setp.lt.s32 	%p45, %r219, 0;
	neg.f64 	%fd374, %fd372;
	selp.f64 	%fd375, %fd374, %fd372, %p34;
	selp.f64 	%fd376, %fd375, %fd372, %p45;
	setp.eq.s32 	%p46, %r218, 0;
	selp.b32 	%r220, %r219, 0, %p34;
	or.b32  	%r221, %r220, 2146435072;
	selp.b32 	%r222, %r221, %r220, %p33;
	mov.b64 	%fd377, {%r205, %r222};
	selp.f64 	%fd378, %fd377, %fd376, %p46;
	setp.eq.s32 	%p47, %r218, 1;
	selp.f64 	%fd379, 0d3FF0000000000000, %fd378, %p47;
	sub.f64 	%fd380, %fd369, %fd379;
	div.rn.f64 	%fd381, %fd380, 0d4049000000000000;
	add.f64 	%fd382, %fd359, %fd381;
	ld.global.u32 	%r223, [%rd71];
	mul.wide.s32 	%rd76, %r223, 4;
	add.s64 	%rd77, %rd2, %rd76;
	ld.global.u32 	%r224, [%rd77];
	add.s32 	%r225, %r224, -100;
	cvt.rn.f64.s32 	%fd383, %r225;
	{
	.reg .b32 %temp; 
	mov.b64 	{%temp, %r226}, %fd383;
	}
	abs.f64 	%fd384, %fd383;
	{ // callseq 6, 0
	.param .b64 param0;
	st.param.f64 	[param0], %fd384;
	.param .b64 retval0;
	call.uni (retval0), 
	__internal_accurate_pow, 
	(
	param0
	);
	ld.param.f64 	%fd385, [retval0];
	} // callseq 6
	setp.lt.s32 	%p48, %r226, 0;
	neg.f64 	%fd387, %fd385;
	selp.f64 	%fd388, %fd387, %fd385, %p34;
	selp.f64 	%fd389, %fd388, %fd385, %p48;
	setp.eq.s32 	%p49, %r225, 0;
	selp.b32 	%r227, %r226, 0, %p34;
	or.b32  	%r228, %r227, 2146435072;
	selp.b32 	%r229, %r228, %r227, %p33;
	mov.b64 	%fd390, {%r205, %r229};
	selp.f64 	%fd391, %fd390, %fd389, %p49;
	setp.eq.s32 	%p50, %r225, 1;
	selp.f64 	%fd392, 0d3FF0000000000000, %fd391, %p50;
	add.s32 	%r230, %r224, -228;
	cvt.rn.f64.s32 	%fd393, %r230;
	{
	.reg .b32 %temp; 
	mov.b64 	{%temp, %r231}, %fd393;
	}
	abs.f64 	%fd394, %fd393;
	{ // callseq 7, 0
	.param .b64 param0;
	st.param.f64 	[param0], %fd394;
	.param .b64 retval0;
	call.uni (retval0), 
	__internal_accurate_pow, 
	(
	param0
	);
	ld.param.f64 	%fd395, [retval0];
	} // callseq 7
	setp.lt.s32 	%p51, %r231, 0;
	neg.f64 	%fd397, %fd395;
	selp.f64 	%fd398, %fd397, %fd395, %p34;
	selp.f64 	%fd399, %fd398, %fd395, %p51;
	setp.eq.s32 	%p52, %r230, 0;
	selp.b32 	%r232, %r231, 0, %p34;
	or.b32  	%r233, %r232, 2146435072;
	selp.b32 	%r234, %r233, %r232, %p33;
	mov.b64 	%fd400, {%r205, %r234};
	selp.f64 	%fd401, %fd400, %fd399, %p52;
	setp.eq.s32 	%p53, %r230, 1;
	selp.f64 	%fd402, 0d3FF0000000000000, %fd401, %p53;
	sub.f64 	%fd403, %fd392, %fd402;
	div.rn.f64 	%fd404, %fd403, 0d4049000000000000;
	add.f64 	%fd405, %fd382, %fd404;
	ld.global.u32 	%r235, [%rd71+4];
	mul.wide.s32 	%rd78, %r235, 4;
	add.s64 	%rd79, %rd2, %rd78;
	ld.global.u32 	%r236, [%rd79];
	add.s32 	%r237, %r236, -100;
	cvt.rn.f64.s32 	%fd406, %r237;
	{
	.reg .b32 %temp; 
	mov.b64 	{%temp, %r238}, %fd406;
	}
	abs.f64 	%fd407, %fd406;
	{ // callseq 8, 0
	.param .b64 param0;
	st.param.f64 	[param0], %fd407;
	.param .b64 retval0;
	call.uni (retval0), 
	__internal_accurate_pow, 
	(
	param0
	);
	ld.param.f64 	%fd408, [retval0];
	} // callseq 8
	setp.lt.s32 	%p54, %r238, 0;
	neg.f64 	%fd410, %fd408;
	selp.f64 	%fd411, %fd410, %fd408, %p34;
	selp.f64 	%fd412, %fd411, %fd408, %p54;
	setp.eq.s32 	%p55, %r237, 0;
	selp.b32 	%r239, %r238, 0, %p34;
	or.b32  	%r240, %r239, 2146435072;
	selp.b32 	%r241, %r240, %r239, %p33;
	mov.b64 	%fd413, {%r205, %r241};
	selp.f64 	%fd414, %fd413, %fd412, %p55;
	setp.eq.s32 	%p56, %r237, 1;
	selp.f64 	%fd415, 0d3FF0000000000000, %fd414, %p56;
	add.s32 	%r242, %r236, -228;
	cvt.rn.f64.s32 	%fd416, %r242;
	{
	.reg .b32 %temp; 
	mov.b64 	{%temp, %r243}, %fd416;
	}
	abs.f64 	%fd417, %fd416;
	{ // callseq 9, 0
	.param .b64 param0;
	st.param.f64 	[param0], %fd417;
	.param .b64 retval0;
	call.uni (retval0), 
	__internal_accurate_pow, 
	(
	param0
	);
	ld.param.f64 	%fd418, [retval0];
	} // callseq 9
	setp.lt.s32 	%p57, %r243, 0;
	neg.f64 	%fd420, %fd418;
	selp.f64 	%fd421, %fd420, %fd418, %p34;
	selp.f64 	%fd422, %fd421, %fd418, %p57;
	setp.eq.s32 	%p58, %r242, 0;
	selp.b32 	%r244, %r243, 0, %p34;
	or.b32  	%r245, %r244, 2146435072;
	selp.b32 	%r246, %r245, %r244, %p33;
	mov.b64 	%fd423, {%r205, %r246};
	selp.f64 	%fd424, %fd423, %fd422, %p58;
	setp.eq.s32 	%p59, %r242, 1;
	selp.f64 	%fd425, 0d3FF0000000000000, %fd424, %p59;
	sub.f64 	%fd426, %fd415, %fd425;
	div.rn.f64 	%fd427, %fd426, 0d4049000000000000;
	add.f64 	%fd662, %fd405, %fd427;
	add.s32 	%r364, %r364, 4;
	add.s32 	%r363, %r363, 4;
	setp.ne.s32 	%p60, %r364, 0;
	@%p60 bra 	$L__BB1_36;
$L__BB1_37:
	setp.eq.s32 	%p61, %r33, 0;
	@%p61 bra 	$L__BB1_42;
	setp.eq.s32 	%p62, %r33, 1;
	@%p62 bra 	$L__BB1_40;
	setp.lt.s32 	%p63, %r39, 0;
	setp.eq.s32 	%p64, %r40, 1062207488;
	add.s32 	%r247, %r365, %r32;
	mul.wide.s32 	%rd80, %r247, 4;
	add.s64 	%rd81, %rd3, %rd80;
	ld.global.u32 	%r248, [%rd81];
	mul.wide.s32 	%rd82, %r248, 4;
	add.s64 	%rd83, %rd2, %rd82;
	ld.global.u32 	%r249, [%rd83];
	add.s32 	%r250, %r249, -100;
	cvt.rn.f64.s32 	%fd429, %r250;
	{
	.reg .b32 %temp; 
	mov.b64 	{%temp, %r251}, %fd429;
	}
	abs.f64 	%fd430, %fd429;
	{ // callseq 10, 0
	.param .b64 param0;
	st.param.f64 	[param0], %fd430;
	.param .b64 retval0;
	call.uni (retval0), 
	__internal_accurate_pow, 
	(
	param0
	);
	ld.param.f64 	%fd431, [retval0];
	} // callseq 10
	setp.lt.s32 	%p66, %r251, 0;
	neg.f64 	%fd433, %fd431;
	selp.f64 	%fd434, %fd433, %fd431, %p64;
	selp.f64 	%fd435, %fd434, %fd431, %p66;
	setp.eq.s32 	%p67, %r250, 0;
	selp.b32 	%r252, %r251, 0, %p64;
	or.b32  	%r253, %r252, 2146435072;
	selp.b32 	%r254, %r253, %r252, %p63;
	mov.b32 	%r255, 0;
	mov.b64 	%fd436, {%r255, %r254};
	selp.f64 	%fd437, %fd436, %fd435, %p67;
	setp.eq.s32 	%p68, %r250, 1;
	selp.f64 	%fd438, 0d3FF0000000000000, %fd437, %p68;
	add.s32 	%r256, %r249, -228;
	cvt.rn.f64.s32 	%fd439, %r256;
	{
	.reg .b32 %temp; 
	mov.b64 	{%temp, %r257}, %fd439;
	}
	abs.f64 	%fd440, %fd439;
	{ // callseq 11, 0
	.param .b64 param0;
	st.param.f64 	[param0], %fd440;
	.param .b64 retval0;
	call.uni (retval0), 
	__internal_accurate_pow, 
	(
	param0
	);
	ld.param.f64 	%fd441, [retval0];
	} // callseq 11
	setp.lt.s32 	%p69, %r257, 0;
	neg.f64 	%fd443, %fd441;
	selp.f64 	%fd444, %fd443, %fd441, %p64;
	selp.f64 	%fd445, %fd444, %fd441, %p69;
	setp.eq.s32 	%p70, %r256, 0;
	selp.b32 	%r258, %r257, 0, %p64;
	or.b32  	%r259, %r258, 2146435072;
	selp.b32 	%r260, %r259, %r258, %p63;
	mov.b64 	%fd446, {%r255, %r260};
	selp.f64 	%fd447, %fd446, %fd445, %p70;
	setp.eq.s32 	%p71, %r256, 1;
	selp.f64 	%fd448, 0d3FF0000000000000, %fd447, %p71;
	sub.f64 	%fd449, %fd438, %fd448;
	div.rn.f64 	%fd450, %fd449, 0d4049000000000000;
	add.f64 	%fd451, %fd662, %fd450;
	ld.global.u32 	%r261, [%rd81+4];
	mul.wide.s32 	%rd84, %r261, 4;
	add.s64 	%rd85, %rd2, %rd84;
	ld.global.u32 	%r262, [%rd85];
	add.s32 	%r263, %r262, -100;
	cvt.rn.f64.s32 	%fd452, %r263;
	{
	.reg .b32 %temp; 
	mov.b64 	{%temp, %r264}, %fd452;
	}
	abs.f64 	%fd453, %fd452;
	{ // callseq 12, 0
	.param .b64 param0;
	st.param.f64 	[param0], %fd453;
	.param .b64 retval0;
	call.uni (retval0), 
	__internal_accurate_pow, 
	(
	param0
	);
	ld.param.f64 	%fd454, [retval0];
	} // callseq 12
	setp.lt.s32 	%p72, %r264, 0;
	neg.f64 	%fd456, %fd454;
	selp.f64 	%fd457, %fd456, %fd454, %p64;
	selp.f64 	%fd458, %fd457, %fd454, %p72;
	setp.eq.s32 	%p73, %r263, 0;
	selp.b32 	%r265, %r264, 0, %p64;
	or.b32  	%r266, %r265, 2146435072;
	selp.b32 	%r267, %r266, %r265, %p63;
	mov.b64 	%fd459, {%r255, %r267};
	selp.f64 	%fd460, %fd459, %fd458, %p73;
	setp.eq.s32 	%p74, %r263, 1;
	selp.f64 	%fd461, 0d3FF0000000000000, %fd460, %p74;
	add.s32 	%r268, %r262, -228;
	cvt.rn.f64.s32 	%fd462, %r268;
	{
	.reg .b32 %temp; 
	mov.b64 	{%temp, %r269}, %fd462;
	}
	abs.f64 	%fd463, %fd462;
	{ // callseq 13, 0
	.param .b64 param0;
	st.param.f64 	[param0], %fd463;
	.param .b64 retval0;
	call.uni (retval0), 
	__internal_accurate_pow, 
	(
	param0
	);
	ld.param.f64 	%fd464, [retval0];
	} // callseq 13
	setp.lt.s32 	%p75, %r269, 0;
	neg.f64 	%fd466, %fd464;
	selp.f64 	%fd467, %fd466, %fd464, %p64;
	selp.f64 	%fd468, %fd467, %fd464, %p75;
	setp.eq.s32 	%p76, %r268, 0;
	selp.b32 	%r270, %r269, 0, %p64;
	or.b32  	%r271, %r270, 2146435072;
	selp.b32 	%r272, %r271, %r270, %p63;
	mov.b64 	%fd469, {%r255, %r272};
	selp.f64 	%fd470, %fd469, %fd468, %p76;
	setp.eq.s32 	%p77, %r268, 1;
	selp.f64 	%fd471, 0d3FF0000000000000, %fd470, %p77;
	sub.f64 	%fd472, %fd461, %fd471;
	div.rn.f64 	%fd473, %fd472, 0d4049000000000000;
	add.f64 	%fd662, %fd451, %fd473;
	add.s32 	%r365, %r365, 2;
$L__BB1_40:
	and.b32  	%r273, %r87, 1;
	setp.eq.b32 	%p78, %r273, 1;
	not.pred 	%p79, %p78;
	@%p79 bra 	$L__BB1_42;
	setp.lt.s32 	%p80, %r39, 0;
	setp.eq.s32 	%p81, %r40, 1062207488;
	add.s32 	%r274, %r365, %r32;
	mul.wide.s32 	%rd86, %r274, 4;
	add.s64 	%rd87, %rd3, %rd86;
	ld.global.u32 	%r275, [%rd87];
	mul.wide.s32 	%rd88, %r275, 4;
	add.s64 	%rd89, %rd2, %rd88;
	ld.global.u32 	%r276, [%rd89];
	add.s32 	%r277, %r276, -100;
	cvt.rn.f64.s32 	%fd474, %r277;
	{
	.reg .b32 %temp; 
	mov.b64 	{%temp, %r278}, %fd474;
	}
	abs.f64 	%fd475, %fd474;
	{ // callseq 14, 0
	.param .b64 param0;
	st.param.f64 	[param0], %fd475;
	.param .b64 retval0;
	call.uni (retval0), 
	__internal_accurate_pow, 
	(
	param0
	);
	ld.param.f64 	%fd476, [retval0];
	} // callseq 14
	setp.lt.s32 	%p83, %r278, 0;
	neg.f64 	%fd478, %fd476;
	selp.f64 	%fd479, %fd478, %fd476, %p81;
	selp.f64 	%fd480, %fd479, %fd476, %p83;
	setp.eq.s32 	%p84, %r277, 0;
	selp.b32 	%r279, %r278, 0, %p81;
	or.b32  	%r280, %r279, 2146435072;
	selp.b32 	%r281, %r280, %r279, %p80;
	mov.b32 	%r282, 0;
	mov.b64 	%fd481, {%r282, %r281};
	selp.f64 	%fd482, %fd481, %fd480, %p84;
	setp.eq.s32 	%p85, %r277, 1;
	selp.f64 	%fd483, 0d3FF0000000000000, %fd482, %p85;
	add.s32 	%r283, %r276, -228;
	cvt.rn.f64.s32 	%fd484, %r283;
	{
	.reg .b32 %temp; 
	mov.b64 	{%temp, %r284}, %fd484;
	}
	abs.f64 	%fd485, %fd484;
	{ // callseq 15, 0
	.param .b64 param0;
	st.param.f64 	[param0], %fd485;
	.param .b64 retval0;
	call.uni (retval0), 
	__internal_accurate_pow, 
	(
	param0
	);
	ld.param.f64 	%fd486, [retval0];
	} // callseq 15
	setp.lt.s32 	%p86, %r284, 0;
	neg.f64 	%fd488, %fd486;
	selp.f64 	%fd489, %fd488, %fd486, %p81;
	selp.f64 	%fd490, %fd489, %fd486, %p86;
	setp.eq.s32 	%p87, %r283, 0;
	selp.b32 	%r285, %r284, 0, %p81;
	or.b32  	%r286, %r285, 2146435072;
	selp.b32 	%r287, %r286, %r285, %p80;
	mov.b64 	%fd491, {%r282, %r287};
	selp.f64 	%fd492, %fd491, %fd490, %p87;
	setp.eq.s32 	%p88, %r283, 1;
	selp.f64 	%fd493, 0d3FF0000000000000, %fd492, %p88;
	sub.f64 	%fd494, %fd483, %fd493;
	div.rn.f64 	%fd495, %fd494, 0d4049000000000000;
	add.f64 	%fd662, %fd662, %fd495;
$L__BB1_42:
	mul.wide.s32 	%rd90, %r1, 8;
	add.s64 	%rd91, %rd6, %rd90;
	cvt.rn.f64.s32 	%fd496, %r87;
	div.rn.f64 	%fd497, %fd662, %fd496;
	st.global.f64 	[%rd91], %fd497;
	bar.sync 	0;
$L__BB1_43:
	setp.ne.s32 	%p89, %r1, 0;
	@%p89 bra 	$L__BB1_61;
	setp.lt.s32 	%p90, %r86, 1;
	mov.f64 	%fd669, 0d0000000000000000;
	@%p90 bra 	$L__BB1_60;
	setp.eq.s32 	%p91, %r86, 1;
	mov.b64 	%rd141, 0;
	mov.f64 	%fd669, 0d0000000000000000;
	@%p91 bra 	$L__BB1_55;
	and.b32  	%r288, %r86, 2147483646;
	neg.s32 	%r367, %r288;
	add.s64 	%rd140, %rd6, 8;
	add.s64 	%rd139, %rd5, 8;
	mov.f64 	%fd669, 0d0000000000000000;
$L__BB1_47:
	ld.global.f64 	%fd48, [%rd139+-8];
	ld.global.f64 	%fd49, [%rd140+-8];
	fma.rn.f64 	%fd502, %fd49, 0d3FF71547652B82FE, 0d4338000000000000;
	{
	.reg .b32 %temp; 
	mov.b64 	{%r56, %temp}, %fd502;
	}
	mov.f64 	%fd503, 0dC338000000000000;
	add.rn.f64 	%fd504, %fd502, %fd503;
	fma.rn.f64 	%fd505, %fd504, 0dBFE62E42FEFA39EF, %fd49;
	fma.rn.f64 	%fd506, %fd504, 0dBC7ABC9E3B39803F, %fd505;
	fma.rn.f64 	%fd507, %fd506, 0d3E5ADE1569CE2BDF, 0d3E928AF3FCA213EA;
	fma.rn.f64 	%fd508, %fd507, %fd506, 0d3EC71DEE62401315;
	fma.rn.f64 	%fd509, %fd508, %fd506, 0d3EFA01997C89EB71;
	fma.rn.f64 	%fd510, %fd509, %fd506, 0d3F2A01A014761F65;
	fma.rn.f64 	%fd511, %fd510, %fd506, 0d3F56C16C1852B7AF;
	fma.rn.f64 	%fd512, %fd511, %fd506, 0d3F81111111122322;
	fma.rn.f64 	%fd513, %fd512, %fd506, 0d3FA55555555502A1;
	fma.rn.f64 	%fd514, %fd513, %fd506, 0d3FC5555555555511;
	fma.rn.f64 	%fd515, %fd514, %fd506, 0d3FE000000000000B;
	fma.rn.f64 	%fd516, %fd515, %fd506, 0d3FF0000000000000;
	fma.rn.f64 	%fd517, %fd516, %fd506, 0d3FF0000000000000;
	{
	.reg .b32 %temp; 
	mov.b64 	{%r57, %temp}, %fd517;
	}
	{
	.reg .b32 %temp; 
	mov.b64 	{%temp, %r58}, %fd517;
	}
	shl.b32 	%r289, %r56, 20;
	add.s32 	%r290, %r289, %r58;
	mov.b64 	%fd664, {%r57, %r290};
	{
	.reg .b32 %temp; 
	mov.b64 	{%temp, %r291}, %fd49;
	}
	mov.b32 	%f4, %r291;
	abs.f32 	%f1, %f4;
	setp.lt.f32 	%p92, %f1, 0f4086232B;
	@%p92 bra 	$L__BB1_50;
	setp.lt.f64 	%p93, %fd49, 0d0000000000000000;
	add.f64 	%fd518, %fd49, 0d7FF0000000000000;
	selp.f64 	%fd664, 0d0000000000000000, %fd518, %p93;
	setp.geu.f32 	%p94, %f1, 0f40874800;
	@%p94 bra 	$L__BB1_50;
	shr.u32 	%r292, %r56, 31;
	add.s32 	%r293, %r56, %r292;
	shr.s32 	%r294, %r293, 1;
	shl.b32 	%r295, %r294, 20;
	add.s32 	%r296, %r58, %r295;
	mov.b64 	%fd519, {%r57, %r296};
	sub.s32 	%r297, %r56, %r294;
	shl.b32 	%r298, %r297, 20;
	add.s32 	%r299, %r298, 1072693248;
	mov.b32 	%r300, 0;
	mov.b64 	%fd520, {%r300, %r299};
	mul.f64 	%fd664, %fd520, %fd519;
$L__BB1_50:
	mul.f64 	%fd521, %fd48, %fd664;
	st.global.f64 	[%rd139+-8], %fd521;
	add.f64 	%fd54, %fd669, %fd521;
	ld.global.f64 	%fd55, [%rd139];
	ld.global.f64 	%fd56, [%rd140];
	fma.rn.f64 	%fd522, %fd56, 0d3FF71547652B82FE, 0d4338000000000000;
	{
	.reg .b32 %temp; 
	mov.b64 	{%r59, %temp}, %fd522;
	}
	mov.f64 	%fd523, 0dC338000000000000;
	add.rn.f64 	%fd524, %fd522, %fd523;
	fma.rn.f64 	%fd525, %fd524, 0dBFE62E42FEFA39EF, %fd56;
	fma.rn.f64 	%fd526, %fd524, 0dBC7ABC9E3B39803F, %fd525;
	fma.rn.f64 	%fd527, %fd526, 0d3E5ADE1569CE2BDF, 0d3E928AF3FCA213EA;
	fma.rn.f64 	%fd528, %fd527, %fd526, 0d3EC71DEE62401315;
	fma.rn.f64 	%fd529, %fd528, %fd526, 0d3EFA01997C89EB71;
	fma.rn.f64 	%fd530, %fd529, %fd526, 0d3F2A01A014761F65;
	fma.rn.f64 	%fd531, %fd530, %fd526, 0d3F56C16C1852B7AF;
	fma.rn.f64 	%fd532, %fd531, %fd526, 0d3F81111111122322;
	fma.rn.f64 	%fd533, %fd532, %fd526, 0d3FA55555555502A1;
	fma.rn.f64 	%fd534, %fd533, %fd526, 0d3FC5555555555511;
	fma.rn.f64 	%fd535, %fd534, %fd526, 0d3FE000000000000B;
	fma.rn.f64 	%fd536, %fd535, %fd526, 0d3FF0000000000000;
	fma.rn.f64 	%fd537, %fd536, %fd526, 0d3FF0000000000000;
	{
	.reg .b32 %temp; 
	mov.b64 	{%r60, %temp}, %fd537;
	}
	{
	.reg .b32 %temp; 
	mov.b64 	{%temp, %r61}, %fd537;
	}
	shl.b32 	%r301, %r59, 20;
	add.s32 	%r302, %r301, %r61;
	mov.b64 	%fd665, {%r60, %r302};
	{
	.reg .b32 %temp; 
	mov.b64 	{%temp, %r303}, %fd56;
	}
	mov.b32 	%f5, %r303;
	abs.f32 	%f2, %f5;
	setp.lt.f32 	%p95, %f2, 0f4086232B;
	@%p95 bra 	$L__BB1_53;
	setp.lt.f64 	%p96, %fd56, 0d0000000000000000;
	add.f64 	%fd538, %fd56, 0d7FF0000000000000;
	selp.f64 	%fd665, 0d0000000000000000, %fd538, %p96;
	setp.geu.f32 	%p97, %f2, 0f40874800;
	@%p97 bra 	$L__BB1_53;
	shr.u32 	%r304, %r59, 31;
	add.s32 	%r305, %r59, %r304;
	shr.s32 	%r306, %r305, 1;
	shl.b32 	%r307, %r306, 20;
	add.s32 	%r308, %r61, %r307;
	mov.b64 	%fd539, {%r60, %r308};
	sub.s32 	%r309, %r59, %r306;
	shl.b32 	%r310, %r309, 20;
	add.s32 	%r311, %r310, 1072693248;
	mov.b32 	%r312, 0;
	mov.b64 	%fd540, {%r312, %r311};
	mul.f64 	%fd665, %fd540, %fd539;
$L__BB1_53:
	mul.f64 	%fd541, %fd55, %fd665;
	st.global.f64 	[%rd139], %fd541;
	add.f64 	%fd669, %fd54, %fd541;
	add.s32 	%r367, %r367, 2;
	add.s64 	%rd140, %rd140, 16;
	add.s64 	%rd139, %rd139, 16;
	setp.ne.s32 	%p98, %r367, 0;
	@%p98 bra 	$L__BB1_47;
	cvt.u64.u32 	%rd141, %r288;
$L__BB1_55:
	and.b32  	%r314, %r86, 1;
	setp.eq.b32 	%p99, %r314, 1;
	not.pred 	%p100, %p99;
	@%p100 bra 	$L__BB1_60;
	shl.b64 	%rd93, %rd141, 3;
	add.s64 	%rd23, %rd5, %rd93;
	ld.global.f64 	%fd64, [%rd23];
	add.s64 	%rd94, %rd6, %rd93;
	ld.global.f64 	%fd65, [%rd94];
	fma.rn.f64 	%fd542, %fd65, 0d3FF71547652B82FE, 0d4338000000000000;
	{
	.reg .b32 %temp; 
	mov.b64 	{%r63, %temp}, %fd542;
	}
	mov.f64 	%fd543, 0dC338000000000000;
	add.rn.f64 	%fd544, %fd542, %fd543;
	fma.rn.f64 	%fd545, %fd544, 0dBFE62E42FEFA39EF, %fd65;
	fma.rn.f64 	%fd546, %fd544, 0dBC7ABC9E3B39803F, %fd545;
	fma.rn.f64 	%fd547, %fd546, 0d3E5ADE1569CE2BDF, 0d3E928AF3FCA213EA;
	fma.rn.f64 	%fd548, %fd547, %fd546, 0d3EC71DEE62401315;
	fma.rn.f64 	%fd549, %fd548, %fd546, 0d3EFA01997C89EB71;
	fma.rn.f64 	%fd550, %fd549, %fd546, 0d3F2A01A014761F65;
	fma.rn.f64 	%fd551, %fd550, %fd546, 0d3F56C16C1852B7AF;
	fma.rn.f64 	%fd552, %fd551, %fd546, 0d3F81111111122322;
	fma.rn.f64 	%fd553, %fd552, %fd546, 0d3FA55555555502A1;
	fma.rn.f64 	%fd554, %fd553, %fd546, 0d3FC5555555555511;
	fma.rn.f64 	%fd555, %fd554, %fd546, 0d3FE000000000000B;
	fma.rn.f64 	%fd556, %fd555, %fd546, 0d3FF0000000000000;
	fma.rn.f64 	%fd557, %fd556, %fd546, 0d3FF0000000000000;
	{
	.reg .b32 %temp; 
	mov.b64 	{%r64, %temp}, %fd557;
	}
	{
	.reg .b32 %temp; 
	mov.b64 	{%temp, %r65}, %fd557;
	}
	shl.b32 	%r315, %r63, 20;
	add.s32 	%r316, %r315, %r65;
	mov.b64 	%fd668, {%r64, %r316};
	{
	.reg .b32 %temp; 
	mov.b64 	{%temp, %r317}, %fd65;
	}
	mov.b32 	%f6, %r317;
	abs.f32 	%f3, %f6;
	setp.lt.f32 	%p101, %f3, 0f4086232B;
	@%p101 bra 	$L__BB1_59;
	setp.lt.f64 	%p102, %fd65, 0d0000000000000000;
	add.f64 	%fd558, %fd65, 0d7FF0000000000000;
	selp.f64 	%fd668, 0d0000000000000000, %fd558, %p102;
	setp.geu.f32 	%p103, %f3, 0f40874800;
	@%p103 bra 	$L__BB1_59;
	shr.u32 	%r318, %r63, 31;
	add.s32 	%r319, %r63, %r318;
	shr.s32 	%r320, %r319, 1;
	shl.b32 	%r321, %r320, 20;
	add.s32 	%r322, %r65, %r321;
	mov.b64 	%fd559, {%r64, %r322};
	sub.s32 	%r323, %r63, %r320;
	shl.b32 	%r324, %r323, 20;
	add.s32 	%r325, %r324, 1072693248;
	mov.b32 	%r326, 0;
	mov.b64 	%fd560, {%r326, %r325};
	mul.f64 	%fd668, %fd560, %fd559;
$L__BB1_59:
	mul.f64 	%fd561, %fd64, %fd668;
	st.global.f64 	[%rd23], %fd561;
	add.f64 	%fd669, %fd669, %fd561;
$L__BB1_60:
	st.shared.f64 	[_ZZ17likelihood_kernelPdS_S_PiS0_S_S0_S_S_iiiiiiS0_S_E10sumWeights], %fd669;
$L__BB1_61:
	setp.ge.s32 	%p104, %r1, %r86;
	@%p104 bra 	$L__BB1_63;
	bar.sync 	0;
	mul.wide.s32 	%rd95, %r1, 8;
	add.s64 	%rd96, %rd5, %rd95;
	ld.global.f64 	%fd562, [%rd96];
	ld.shared.f64 	%fd563, [_ZZ17likelihood_kernelPdS_S_PiS0_S_S0_S_S_iiiiiiS0_S_E10sumWeights];
	div.rn.f64 	%fd564, %fd562, %fd563;
	st.global.f64 	[%rd96], %fd564;
	bar.sync 	0;
$L__BB1_63:
	setp.ne.s32 	%p105, %r1, 0;
	@%p105 bra 	$L__BB1_79;
	ld.global.f64 	%fd565, [%rd5];
	st.global.f64 	[%rd4], %fd565;
	setp.lt.s32 	%p106, %r86, 2;
	@%p106 bra 	$L__BB1_78;
	add.s32 	%r66, %r86, -1;
	add.s32 	%r328, %r86, -2;
	and.b32  	%r67, %r66, 15;
	setp.lt.u32 	%p107, %r328, 15;
	mov.b32 	%r371, 1;
	@%p107 bra 	$L__BB1_69;
	and.b32  	%r330, %r66, -16;
	neg.s32 	%r369, %r330;
	add.s64 	%rd143, %rd5, 64;
	add.s64 	%rd142, %rd4, 64;
	mov.b32 	%r368, 0;
$L__BB1_67:
	.pragma "nounroll";
	ld.global.f64 	%fd566, [%rd143+-56];
	ld.global.f64 	%fd567, [%rd142+-64];
	add.f64 	%fd568, %fd566, %fd567;
	st.global.f64 	[%rd142+-56], %fd568;
	ld.global.f64 	%fd569, [%rd143+-48];
	add.f64 	%fd570, %fd569, %fd568;
	st.global.f64 	[%rd142+-48], %fd570;
	ld.global.f64 	%fd571, [%rd143+-40];
	add.f64 	%fd572, %fd571, %fd570;
	st.global.f64 	[%rd142+-40], %fd572;
	ld.global.f64 	%fd573, [%rd143+-32];
	add.f64 	%fd574, %fd573, %fd572;
	st.global.f64 	[%rd142+-32], %fd574;
	ld.global.f64 	%fd575, [%rd143+-24];
	add.f64 	%fd576, %fd575, %fd574;
	st.global.f64 	[%rd142+-24], %fd576;
	ld.global.f64 	%fd577, [%rd143+-16];
	add.f64 	%fd578, %fd577, %fd576;
	st.global.f64 	[%rd142+-16], %fd578;
	ld.global.f64 	%fd579, [%rd143+-8];
	add.f64 	%fd580, %fd579, %fd578;
	st.global.f64 	[%rd142+-8], %fd580;
	ld.global.f64 	%fd581, [%rd143];
	add.f64 	%fd582, %fd581, %fd580;
	st.global.f64 	[%rd142], %fd582;
	ld.global.f64 	%fd583, [%rd143+8];
	add.f64 	%fd584, %fd583, %fd582;
	st.global.f64 	[%rd142+8], %fd584;
	ld.global.f64 	%fd585, [%rd143+16];
	add.f64 	%fd586, %fd585, %fd584;
	st.global.f64 	[%rd142+16], %fd586;
	ld.global.f64 	%fd587, [%rd143+24];
	add.f64 	%fd588, %fd587, %fd586;
	st.global.f64 	[%rd142+24], %fd588;
	ld.global.f64 	%fd589, [%rd143+32];
	add.f64 	%fd590, %fd589, %fd588;
	st.global.f64 	[%rd142+32], %fd590;
	ld.global.f64 	%fd591, [%rd143+40];
	add.f64 	%fd592, %fd591, %fd590;
	st.global.f64 	[%rd142+40], %fd592;
	ld.global.f64 	%fd593, [%rd143+48];
	add.f64 	%fd594, %fd593, %fd592;
	st.global.f64 	[%rd142+48], %fd594;
	ld.global.f64 	%fd595, [%rd143+56];
	add.f64 	%fd596, %fd595, %fd594;
	st.global.f64 	[%rd142+56], %fd596;
	ld.global.f64 	%fd597, [%rd143+64];
	add.f64 	%fd598, %fd597, %fd596;
	st.global.f64 	[%rd142+64], %fd598;
	add.s32 	%r369, %r369, 16;
	add.s32 	%r368, %r368, 16;
	add.s64 	%rd143, %rd143, 128;
	add.s64 	%rd142, %rd142, 128;
	setp.ne.s32 	%p108, %r369, 0;
	@%p108 bra 	$L__BB1_67;
	add.s32 	%r371, %r368, 1;
$L__BB1_69:
	setp.eq.s32 	%p109, %r67, 0;
	@%p109 bra 	$L__BB1_78;
	and.b32  	%r75, %r66, 7;
	setp.lt.u32 	%p110, %r67, 8;
	@%p110 bra 	$L__BB1_72;
	mul.wide.u32 	%rd97, %r371, 8;
	add.s64 	%rd98, %rd5, %rd97;
	ld.global.f64 	%fd599, [%rd98];
	mul.wide.s32 	%rd99, %r371, 8;
	add.s64 	%rd100, %rd4, %rd99;
	ld.global.f64 	%fd600, [%rd100+-8];
	add.f64 	%fd601, %fd599, %fd600;
	add.s64 	%rd101, %rd4, %rd97;
	st.global.f64 	[%rd101], %fd601;
	add.s32 	%r331, %r371, 1;
	mul.wide.u32 	%rd102, %r331, 8;
	add.s64 	%rd103, %rd5, %rd102;
	ld.global.f64 	%fd602, [%rd103];
	add.f64 	%fd603, %fd602, %fd601;
	add.s64 	%rd104, %rd4, %rd102;
	st.global.f64 	[%rd104], %fd603;
	add.s32 	%r332, %r371, 2;
	mul.wide.u32 	%rd105, %r332, 8;
	add.s64 	%rd106, %rd5, %rd105;
	ld.global.f64 	%fd604, [%rd106];
	ld.global.f64 	%fd605, [%rd100+8];
	add.f64 	%fd606, %fd604, %fd605;
	add.s64 	%rd107, %rd4, %rd105;
	st.global.f64 	[%rd107], %fd606;
	add.s32 	%r333, %r371, 3;
	mul.wide.u32 	%rd108, %r333, 8;
	add.s64 	%rd109, %rd5, %rd108;
	ld.global.f64 	%fd607, [%rd109];
	ld.global.f64 	%fd608, [%rd100+16];
	add.f64 	%fd609, %fd607, %fd608;
	add.s64 	%rd110, %rd4, %rd108;
	st.global.f64 	[%rd110], %fd609;
	add.s32 	%r334, %r371, 4;
	mul.wide.u32 	%rd111, %r334, 8;
	add.s64 	%rd112, %rd5, %rd111;
	ld.global.f64 	%fd610, [%rd112];
	ld.global.f64 	%fd611, [%rd100+24];
	add.f64 	%fd612, %fd610, %fd611;
	add.s64 	%rd113, %rd4, %rd111;
	st.global.f64 	[%rd113], %fd612;
	add.s32 	%r335, %r371, 5;
	mul.wide.u32 	%rd114, %r335, 8;
	add.s64 	%rd115, %rd5, %rd114;
	ld.global.f64 	%fd613, [%rd115];
	ld.global.f64 	%fd614, [%rd100+32];
	add.f64 	%fd615, %fd613, %fd614;
	add.s64 	%rd116, %rd4, %rd114;
	st.global.f64 	[%rd116], %fd615;
	add.s32 	%r336, %r371, 6;
	mul.wide.u32 	%rd117, %r336, 8;
	add.s64 	%rd118, %rd5, %rd117;
	ld.global.f64 	%fd616, [%rd118];
	ld.global.f64 	%fd617, [%rd100+40];
	add.f64 	%fd618, %fd616, %fd617;
	add.s64 	%rd119, %rd4, %rd117;
	st.global.f64 	[%rd119], %fd618;
	ld.global.f64 	%fd619, [%rd98+56];
	ld.global.f64 	%fd620, [%rd100+48];
	add.f64 	%fd621, %fd619, %fd620;
	st.global.f64 	[%rd101+56], %fd621;
	add.s32 	%r371, %r371, 8;
$L__BB1_72:
	setp.eq.s32 	%p111, %r75, 0;
	@%p111 bra 	$L__BB1_78;
	and.b32  	%r78, %r66, 3;
	setp.lt.u32 	%p112, %r75, 4;
	@%p112 bra 	$L__BB1_75;
	mul.wide.u32 	%rd120, %r371, 8;
	add.s64 	%rd121, %rd5, %rd120;
	ld.global.f64 	%fd622, [%rd121];
	mul.wide.s32 	%rd122, %r371, 8;
	add.s64 	%rd123, %rd4, %rd122;
	ld.global.f64 	%fd623, [%rd123+-8];
	add.f64 	%fd624, %fd622, %fd623;
	add.s64 	%rd124, %rd4, %rd120;
	st.global.f64 	[%rd124], %fd624;
	add.s32 	%r337, %r371, 1;
	mul.wide.u32 	%rd125, %r337, 8;
	add.s64 	%rd126, %rd5, %rd125;
	ld.global.f64 	%fd625, [%rd126];
	add.f64 	%fd626, %fd625, %fd624;
	add.s64 	%rd127, %rd4, %rd125;
	st.global.f64 	[%rd127], %fd626;
	add.s32 	%r338, %r371, 2;
	mul.wide.u32 	%rd128, %r338, 8;
	add.s64 	%rd129, %rd5, %rd128;
	ld.global.f64 	%fd627, [%rd129];
	ld.global.f64 	%fd628, [%rd123+8];
	add.f64 	%fd629, %fd627, %fd628;
	add.s64 	%rd130, %rd4, %rd128;
	st.global.f64 	[%rd130], %fd629;
	ld.global.f64 	%fd630, [%rd121+24];
	ld.global.f64 	%fd631, [%rd123+16];
	add.f64 	%fd632, %fd630, %fd631;
	st.global.f64 	[%rd124+24], %fd632;
	add.s32 	%r371, %r371, 4;
$L__BB1_75:
	setp.eq.s32 	%p113, %r78, 0;
	@%p113 bra 	$L__BB1_78;
	add.s64 	%rd30, %rd4, -8;
	mul.wide.u32 	%rd131, %r371, 8;
	add.s64 	%rd145, %rd4, %rd131;
	add.s64 	%rd144, %rd5, %rd131;
	neg.s32 	%r373, %r78;
$L__BB1_77:
	.pragma "nounroll";
	mul.wide.s32 	%rd132, %r371, 8;
	add.s64 	%rd133, %rd30, %rd132;
	ld.global.f64 	%fd633, [%rd144];
	ld.global.f64 	%fd634, [%rd133];
	add.f64 	%fd635, %fd633, %fd634;
	st.global.f64 	[%rd145], %fd635;
	add.s32 	%r371, %r371, 1;
	add.s64 	%rd145, %rd145, 8;
	add.s64 	%rd144, %rd144, 8;
	add.s32 	%r373, %r373, 1;
	setp.ne.s32 	%p114, %r373, 0;
	@%p114 bra 	$L__BB1_77;
$L__BB1_78:
	cvt.rn.f64.s32 	%fd636, %r86;
	rcp.rn.f64 	%fd637, %fd636;
	ld.global.u32 	%r339, [%rd7];
	mad.lo.s32 	%r340, %r339, 1103515245, 12345;
	mul.hi.s32 	%r341, %r340, 1073741825;
	shr.u32 	%r342, %r341, 31;
	shr.s32 	%r343, %r341, 29;
	add.s32 	%r344, %r343, %r342;
	mul.lo.s32 	%r345, %r344, 2147483647;
	sub.s32 	%r346, %r340, %r345;
	st.global.u32 	[%rd7], %r346;
	cvt.rn.f64.s32 	%fd638, %r346;
	div.rn.f64 	%fd639, %fd638, 0d41DFFFFFFFC00000;
	abs.f64 	%fd640, %fd639;
	mul.f64 	%fd641, %fd637, %fd640;
	st.shared.f64 	[_ZZ17likelihood_kernelPdS_S_PiS0_S_S0_S_S_iiiiiiS0_S_E2u1], %fd641;
$L__BB1_79:
	setp.ge.s32 	%p115, %r1, %r86;
	@%p115 bra 	$L__BB1_81;
	ld.param.u64 	%rd137, [_Z17likelihood_kernelPdS_S_PiS0_S_S0_S_S_iiiiiiS0_S__param_7];
	bar.sync 	0;
	ld.shared.f64 	%fd642, [_ZZ17likelihood_kernelPdS_S_PiS0_S_S0_S_S_iiiiiiS0_S_E2u1];
	cvt.rn.f64.s32 	%fd643, %r1;
	cvt.rn.f64.s32 	%fd644, %r86;
	div.rn.f64 	%fd645, %fd643, %fd644;
	add.f64 	%fd646, %fd645, %fd642;
	cvta.to.global.u64 	%rd134, %rd137;
	mul.wide.s32 	%rd135, %r1, 8;
	add.s64 	%rd136, %rd134, %rd135;
	st.global.f64 	[%rd136], %fd646;
$L__BB1_81:
	ret;

}
.func  (.param .align 16 .b8 func_retval0[16]) __internal_trig_reduction_slowpathd(
	.param .b64 __internal_trig_reduction_slowpathd_param_0
)
{
	.local .align 8 .b8 	__local_depot2[40];
	.reg .b64 	%SP;
	.reg .b64 	%SPL;
	.reg .pred 	%p<10>;
	.reg .b32 	%r<47>;
	.reg .b64 	%rd<74>;
	.reg .b64 	%fd<5>;

	mov.u64 	%SPL, __local_depot2;
	ld.param.f64 	%fd4, [__internal_trig_reduction_slowpathd_param_0];
	add.u64 	%rd1, %SPL, 0;
	{
	.reg .b32 %temp; 
	mov.b64 	{%temp, %r1}, %fd4;
	}
	shr.u32 	%r2, %r1, 20;
	and.b32  	%r3, %r2, 2047;
	setp.eq.s32 	%p1, %r3, 2047;
	mov.b32 	%r46, 0;
	@%p1 bra 	$L__BB2_9;
	add.s32 	%r20, %r3, -1024;
	mov.b64 	%rd20, %fd4;
	shl.b64 	%rd2, %rd20, 11;
	shr.u32 	%r4, %r20, 6;
	sub.s32 	%r45, 15, %r4;
	sub.s32 	%r21, 19, %r4;
	setp.lt.u32 	%p2, %r20, 128;
	selp.b32 	%r6, 18, %r21, %p2;
	setp.ge.s32 	%p3, %r45, %r6;
	mov.b64 	%rd70, 0;
	@%p3 bra 	$L__BB2_4;
	add.s32 	%r23, %r6, %r4;
	neg.s32 	%r43, %r23;
	or.b64  	%rd3, %rd2, -9223372036854775808;
	mov.b64 	%rd70, 0;
	mov.b32 	%r42, 0;
	mov.u64 	%rd25, __cudart_i2opi_d;
	mov.u32 	%r44, %r45;
$L__BB2_3:
	.pragma "nounroll";
	mul.wide.s32 	%rd22, %r42, 8;
	add.s64 	%rd23, %rd1, %rd22;
	mul.wide.s32 	%rd24, %r44, 8;
	add.s64 	%rd26, %rd25, %rd24;
	ld.global.nc.u64 	%rd27, [%rd26];
	{
	.reg .u32 %r0, %r1, %r2, %r3, %alo, %ahi, %blo, %bhi, %clo, %chi;
	mov.b64 	{%alo,%ahi}, %rd27;
	mov.b64 	{%blo,%bhi}, %rd3;
	mov.b64 	{%clo,%chi}, %rd70;
	mad.lo.cc.u32 	%r0, %alo, %blo, %clo;
	madc.hi.cc.u32 	%r1, %alo, %blo, %chi;
	madc.hi.u32 	%r2, %alo, %bhi, 0;
	mad.lo.cc.u32 	%r1, %alo, %bhi, %r1;
	madc.hi.cc.u32 	%r2, %ahi, %blo, %r2;
	madc.hi.u32 	%r3, %ahi, %bhi, 0;
	mad.lo.cc.u32 	%r1, %ahi, %blo, %r1;
	madc.lo.cc.u32 	%r2, %ahi, %bhi, %r2;
	addc.u32 	%r3, %r3, 0;
	mov.b64 	%rd28, {%r0,%r1};
	mov.b64 	%rd70, {%r2,%r3};
	}
	st.local.u64 	[%rd23], %rd28;
	add.s32 	%r44, %r44, 1;
	add.s32 	%r43, %r43, 1;
	add.s32 	%r42, %r42, 1;
	setp.ne.s32 	%p4, %r43, -15;
	mov.u32 	%r45, %r6;
	@%p4 bra 	$L__BB2_3;
$L__BB2_4:
	cvt.s64.s32 	%rd29, %r45;
	cvt.u64.u32 	%rd30, %r4;
	add.s64 	%rd31, %rd30, %rd29;
	shl.b64 	%rd32, %rd31, 3;
	add.s64 	%rd33, %rd1, %rd32;
	st.local.u64 	[%rd33+-120], %rd70;
	and.b32  	%r15, %r2, 63;
	ld.local.u64 	%rd72, [%rd1+16];
	ld.local.u64 	%rd71, [%rd1+24];
	setp.eq.s32 	%p5, %r15, 0;
	@%p5 bra 	$L__BB2_6;
	shl.b64 	%rd34, %rd71, %r15;
	shr.u64 	%rd35, %rd72, 1;
	xor.b32  	%r24, %r15, 63;
	shr.u64 	%rd36, %rd35, %r24;
	or.b64  	%rd71, %rd34, %rd36;
	ld.local.u64 	%rd37, [%rd1+8];
	shl.b64 	%rd38, %rd72, %r15;
	shr.u64 	%rd39, %rd37, 1;
	shr.u64 	%rd40, %rd39, %r24;
	or.b64  	%rd72, %rd38, %rd40;
$L__BB2_6:
	and.b32  	%r25, %r1, -2147483648;
	shr.u64 	%rd41, %rd71, 62;
	cvt.u32.u64 	%r26, %rd41;
	mov.b64 	{%r27, %r28}, %rd71;
	mov.b64 	{%r29, %r30}, %rd72;
	shf.l.wrap.b32 	%r31, %r30, %r27, 2;
	shf.l.wrap.b32 	%r32, %r27, %r28, 2;
	mov.b64 	%rd42, {%r31, %r32};
	shl.b64 	%rd43, %rd72, 2;
	shr.u64 	%rd44, %rd42, 63;
	cvt.u32.u64 	%r33, %rd44;
	add.s32 	%r34, %r33, %r26;
	setp.eq.s32 	%p6, %r25, 0;
	neg.s32 	%r35, %r34;
	selp.b32 	%r46, %r34, %r35, %p6;
	setp.gt.s64 	%p7, %rd42, -1;
	mov.b64 	%rd45, 0;
	{
	.reg .u32 %r0, %r1, %r2, %r3, %a0, %a1, %a2, %a3, %b0, %b1, %b2, %b3;
	mov.b64 	{%a0,%a1}, %rd45;
	mov.b64 	{%a2,%a3}, %rd45;
	mov.b64 	{%b0,%b1}, %rd43;
	mov.b64 	{%b2,%b3}, %rd42;
	sub.cc.u32 	%r0, %a0, %b0;
	subc.cc.u32 	%r1, %a1, %b1;
	subc.cc.u32 	%r2, %a2, %b2;
	subc.u32 	%r3, %a3, %b3;
	mov.b64 	%rd46, {%r0,%r1};
	mov.b64 	%rd47, {%r2,%r3};
	}
	xor.b32  	%r36, %r25, -2147483648;
	selp.b64 	%rd73, %rd42, %rd47, %p7;
	selp.b64 	%rd14, %rd43, %rd46, %p7;
	selp.b32 	%r17, %r25, %r36, %p7;
	clz.b64 	%r37, %rd73;
	cvt.u64.u32 	%rd15, %r37;
	setp.eq.s32 	%p8, %r37, 0;
	@%p8 bra 	$L__BB2_8;
	cvt.u32.u64 	%r38, %rd15;
	and.b32  	%r39, %r38, 63;
	shl.b64 	%rd48, %rd73, %r39;
	shr.u64 	%rd49, %rd14, 1;
	not.b32 	%r40, %r38;
	and.b32  	%r41, %r40, 63;
	shr.u64 	%rd50, %rd49, %r41;
	or.b64  	%rd73, %rd48, %rd50;
$L__BB2_8:
	mov.b64 	%rd51, -3958705157555305931;
	{
	.reg .u32 %r0, %r1, %r2, %r3, %alo, %ahi, %blo, %bhi;
	mov.b64 	{%alo,%ahi}, %rd73;
	mov.b64 	{%blo,%bhi}, %rd51;
	mul.lo.u32 	%r0, %alo, %blo;
	mul.hi.u32 	%r1, %alo, %blo;
	mad.lo.cc.u32 	%r1, %alo, %bhi, %r1;
	madc.hi.u32 	%r2, %alo, %bhi, 0;
	mad.lo.cc.u32 	%r1, %ahi, %blo, %r1;
	madc.hi.cc.u32 	%r2, %ahi, %blo, %r2;
	madc.hi.u32 	%r3, %ahi, %bhi, 0;
	mad.lo.cc.u32 	%r2, %ahi, %bhi, %r2;
	addc.u32 	%r3, %r3, 0;
	mov.b64 	%rd52, {%r0,%r1};
	mov.b64 	%rd53, {%r2,%r3};
	}
	setp.gt.s64 	%p9, %rd53, 0;
	{
	.reg .u32 %r0, %r1, %r2, %r3, %a0, %a1, %a2, %a3, %b0, %b1, %b2, %b3;
	mov.b64 	{%a0,%a1}, %rd52;
	mov.b64 	{%a2,%a3}, %rd53;
	mov.b64 	{%b0,%b1}, %rd52;
	mov.b64 	{%b2,%b3}, %rd53;
	add.cc.u32 	%r0, %a0, %b0;
	addc.cc.u32 	%r1, %a1, %b1;
	addc.cc.u32 	%r2, %a2, %b2;
	addc.u32 	%r3, %a3, %b3;
	mov.b64 	%rd54, {%r0,%r1};
	mov.b64 	%rd55, {%r2,%r3};
	}
	selp.b64 	%rd56, %rd55, %rd53, %p9;
	selp.s64 	%rd57, -1, 0, %p9;
	sub.s64 	%rd58, %rd57, %rd15;
	cvt.u64.u32 	%rd59, %r17;
	shl.b64 	%rd60, %rd59, 32;
	add.s64 	%rd61, %rd56, 1;
	shr.u64 	%rd62, %rd61, 10;
	add.s64 	%rd63, %rd62, 1;
	shr.u64 	%rd64, %rd63, 1;
	shl.b64 	%rd65, %rd58, 52;
	add.s64 	%rd66, %rd65, %rd64;
	add.s64 	%rd67, %rd66, 4602678819172646912;
	or.b64  	%rd68, %rd67, %rd60;
	mov.b64 	%fd4, %rd68;
$L__BB2_9:
	st.param.f64 	[func_retval0], %fd4;
	st.param.b32 	[func_retval0+8], %r46;
	ret;

}
.func  (.param .b64 func_retval0) __internal_accurate_pow(
	.param .b64 __internal_accurate_pow_param_0
)
{
	.reg .pred 	%p<8>;
	.reg .b32 	%r<49>;
	.reg .b32 	%f<3>;
	.reg .b64 	%fd<109>;

	ld.param.f64 	%fd10, [__internal_accurate_pow_param_0];
	{
	.reg .b32 %temp; 
	mov.b64 	{%temp, %r46}, %fd10;
	}
	{
	.reg .b32 %temp; 
	mov.b64 	{%r45, %temp}, %fd10;
	}
	shr.u32 	%r47, %r46, 20;
	setp.gt.u32 	%p1, %r46, 1048575;
	@%p1 bra 	$L__BB3_2;
	mul.f64 	%fd11, %fd10, 0d4350000000000000;
	{
	.reg .b32 %temp; 
	mov.b64 	{%temp, %r46}, %fd11;
	}
	{
	.reg .b32 %temp; 
	mov.b64 	{%r45, %temp}, %fd11;
	}
	shr.u32 	%r16, %r46, 20;
	add.s32 	%r47, %r16, -54;
$L__BB3_2:
	add.s32 	%r48, %r47, -1023;
	and.b32  	%r17, %r46, -2146435073;
	or.b32  	%r18, %r17, 1072693248;
	mov.b64 	%fd107, {%r45, %r18};
	setp.lt.u32 	%p2, %r18, 1073127583;
	@%p2 bra 	$L__BB3_4;
	{
	.reg .b32 %temp; 
	mov.b64 	{%r19, %temp}, %fd107;
	}
	{
	.reg .b32 %temp; 
	mov.b64 	{%temp, %r20}, %fd107;
	}
	add.s32 	%r21, %r20, -1048576;
	mov.b64 	%fd107, {%r19, %r21};
	add.s32 	%r48, %r47, -1022;
$L__BB3_4:
	add.f64 	%fd12, %fd107, 0dBFF0000000000000;
	add.f64 	%fd13, %fd107, 0d3FF0000000000000;
	rcp.approx.ftz.f64 	%fd14, %fd13;
	neg.f64 	%fd15, %fd13;
	fma.rn.f64 	%fd16, %fd15, %fd14, 0d3FF0000000000000;
	fma.rn.f64 	%fd17, %fd16, %fd16, %fd16;
	fma.rn.f64 	%fd18, %fd17, %fd14, %fd14;
	mul.f64 	%fd19, %fd12, %fd18;
	fma.rn.f64 	%fd20, %fd12, %fd18, %fd19;
	mul.f64 	%fd21, %fd20, %fd20;
	fma.rn.f64 	%fd22, %fd21, 0d3EB0F5FF7D2CAFE2, 0d3ED0F5D241AD3B5A;
	fma.rn.f64 	%fd23, %fd22, %fd21, 0d3EF3B20A75488A3F;
	fma.rn.f64 	%fd24, %fd23, %fd21, 0d3F1745CDE4FAECD5;
	fma.rn.f64 	%fd25, %fd24, %fd21, 0d3F3C71C7258A578B;
	fma.rn.f64 	%fd26, %fd25, %fd21, 0d3F6249249242B910;
	fma.rn.f64 	%fd27, %fd26, %fd21, 0d3F89999999999DFB;
	sub.f64 	%fd28, %fd12, %fd20;
	add.f64 	%fd29, %fd28, %fd28;
	neg.f64 	%fd30, %fd20;
	fma.rn.f64 	%fd31, %fd30, %fd12, %fd29;
	mul.f64 	%fd32, %fd18, %fd31;
	fma.rn.f64 	%fd33, %fd21, %fd27, 0d3FB5555555555555;
	mov.f64 	%fd34, 0d3FB5555555555555;
	sub.f64 	%fd35, %fd34, %fd33;
	fma.rn.f64 	%fd36, %fd21, %fd27, %fd35;
	add.f64 	%fd37, %fd36, 0dBC46A4CB00B9E7B0;
	add.f64 	%fd38, %fd33, %fd37;
	sub.f64 	%fd39, %fd33, %fd38;
	add.f64 	%fd40, %fd37, %fd39;
	mul.rn.f64 	%fd41, %fd20, %fd20;
	neg.f64 	%fd42, %fd41;
	fma.rn.f64 	%fd43, %fd20, %fd20, %fd42;
	{
	.reg .b32 %temp; 
	mov.b64 	{%r22, %temp}, %fd32;
	}
	{
	.reg .b32 %temp; 
	mov.b64 	{%temp, %r23}, %fd32;
	}
	add.s32 	%r24, %r23, 1048576;
	mov.b64 	%fd44, {%r22, %r24};
	fma.rn.f64 	%fd45, %fd20, %fd44, %fd43;
	mul.rn.f64 	%fd46, %fd41, %fd20;
	neg.f64 	%fd47, %fd46;
	fma.rn.f64 	%fd48, %fd41, %fd20, %fd47;
	fma.rn.f64 	%fd49, %fd41, %fd32, %fd48;
	fma.rn.f64 	%fd50, %fd45, %fd20, %fd49;
	mul.rn.f64 	%fd51, %fd38, %fd46;
	neg.f64 	%fd52, %fd51;
	fma.rn.f64 	%fd53, %fd38, %fd46, %fd52;
	fma.rn.f64 	%fd54, %fd38, %fd50, %fd53;
	fma.rn.f64 	%fd55, %fd40, %fd46, %fd54;
	add.f64 	%fd56, %fd51, %fd55;
	sub.f64 	%fd57, %fd51, %fd56;
	add.f64 	%fd58, %fd55, %fd57;
	add.f64 	%fd59, %fd20, %fd56;
	sub.f64 	%fd60, %fd20, %fd59;
	add.f64 	%fd61, %fd56, %fd60;
	add.f64 	%fd62, %fd58, %fd61;
	add.f64 	%fd63, %fd32, %fd62;
	add.f64 	%fd64, %fd59, %fd63;
	sub.f64 	%fd65, %fd59, %fd64;
	add.f64 	%fd66, %fd63, %fd65;
	xor.b32  	%r25, %r48, -2147483648;
	mov.b32 	%r26, 1127219200;
	mov.b64 	%fd67, {%r25, %r26};
	mov.b32 	%r27, -2147483648;
	mov.b64 	%fd68, {%r27, %r26};
	sub.f64 	%fd69, %fd67, %fd68;
	fma.rn.f64 	%fd70, %fd69, 0d3FE62E42FEFA39EF, %fd64;
	fma.rn.f64 	%fd71, %fd69, 0dBFE62E42FEFA39EF, %fd70;
	sub.f64 	%fd72, %fd71, %fd64;
	sub.f64 	%fd73, %fd66, %fd72;
	fma.rn.f64 	%fd74, %fd69, 0d3C7ABC9E3B39803F, %fd73;
	add.f64 	%fd75, %fd70, %fd74;
	sub.f64 	%fd76, %fd70, %fd75;
	add.f64 	%fd77, %fd74, %fd76;
	mov.f64 	%fd78, 0d4000000000000000;
	{
	.reg .b32 %temp; 
	mov.b64 	{%temp, %r28}, %fd78;
	}
	{
	.reg .b32 %temp; 
	mov.b64 	{%r29, %temp}, %fd78;
	}
	shl.b32 	%r30, %r28, 1;
	setp.gt.u32 	%p3, %r30, -33554433;
	and.b32  	%r31, %r28, -15728641;
	selp.b32 	%r32, %r31, %r28, %p3;
	mov.b64 	%fd79, {%r29, %r32};
	mul.rn.f64 	%fd80, %fd75, %fd79;
	neg.f64 	%fd81, %fd80;
	fma.rn.f64 	%fd82, %fd75, %fd79, %fd81;
	fma.rn.f64 	%fd83, %fd77, %fd79, %fd82;
	add.f64 	%fd4, %fd80, %fd83;
	sub.f64 	%fd84, %fd80, %fd4;
	add.f64 	%fd5, %fd83, %fd84;
	fma.rn.f64 	%fd85, %fd4, 0d3FF71547652B82FE, 0d4338000000000000;
	{
	.reg .b32 %temp; 
	mov.b64 	{%r13, %temp}, %fd85;
	}
	mov.f64 	%fd86, 0dC338000000000000;
	add.rn.f64 	%fd87, %fd85, %fd86;
	fma.rn.f64 	%fd88, %fd87, 0dBFE62E42FEFA39EF, %fd4;
	fma.rn.f64 	%fd89, %fd87, 0dBC7ABC9E3B39803F, %fd88;
	fma.rn.f64 	%fd90, %fd89, 0d3E5ADE1569CE2BDF, 0d3E928AF3FCA213EA;
	fma.rn.f64 	%fd91, %fd90, %fd89, 0d3EC71DEE62401315;
	fma.rn.f64 	%fd92, %fd91, %fd89, 0d3EFA01997C89EB71;
	fma.rn.f64 	%fd93, %fd92, %fd89, 0d3F2A01A014761F65;
	fma.rn.f64 	%fd94, %fd93, %fd89, 0d3F56C16C1852B7AF;
	fma.rn.f64 	%fd95, %fd94, %fd89, 0d3F81111111122322;
	fma.rn.f64 	%fd96, %fd95, %fd89, 0d3FA55555555502A1;
	fma.rn.f64 	%fd97, %fd96, %fd89, 0d3FC5555555555511;
	fma.rn.f64 	%fd98, %fd97, %fd89, 0d3FE000000000000B;
	fma.rn.f64 	%fd99, %fd98, %fd89, 0d3FF0000000000000;
	fma.rn.f64 	%fd100, %fd99, %fd89, 0d3FF0000000000000;
	{
	.reg .b32 %temp; 
	mov.b64 	{%r14, %temp}, %fd100;
	}
	{
	.reg .b32 %temp; 
	mov.b64 	{%temp, %r15}, %fd100;
	}
	shl.b32 	%r33, %r13, 20;
	add.s32 	%r34, %r33, %r15;
	mov.b64 	%fd108, {%r14, %r34};
	{
	.reg .b32 %temp; 
	mov.b64 	{%temp, %r35}, %fd4;
	}
	mov.b32 	%f2, %r35;
	abs.f32 	%f1, %f2;
	setp.lt.f32 	%p4, %f1, 0f4086232B;
	@%p4 bra 	$L__BB3_7;
	setp.lt.f64 	%p5, %fd4, 0d0000000000000000;
	add.f64 	%fd101, %fd4, 0d7FF0000000000000;
	selp.f64 	%fd108, 0d0000000000000000, %fd101, %p5;
	setp.geu.f32 	%p6, %f1, 0f40874800;
	@%p6 bra 	$L__BB3_7;
	shr.u32 	%r36, %r13, 31;
	add.s32 	%r37, %r13, %r36;
	shr.s32 	%r38, %r37, 1;
	shl.b32 	%r39, %r38, 20;
	add.s32 	%r40, %r15, %r39;
	mov.b64 	%fd102, {%r14, %r40};
	sub.s32 	%r41, %r13, %r38;
	shl.b32 	%r42, %r41, 20;
	add.s32 	%r43, %r42, 1072693248;
	mov.b32 	%r44, 0;
	mov.b64 	%fd103, {%r44, %r43};
	mul.f64 	%fd108, %fd103, %fd102;
$L__BB3_7:
	abs.f64 	%fd104, %fd108;
	setp.eq.f64 	%p7, %fd104, 0d7FF0000000000000;
	fma.rn.f64 	%fd105, %fd108, %fd5, %fd108;
	selp.f64 	%fd106, %fd108, %fd105, %p7;
	st.param.f64 	[func_retval0], %fd106;
	ret;

}


// ===== COMPILED SASS (sm_100) =====

	.target	sm_100

	.elftype	@"ET_EXEC"


//--------------------- .note.nv.tkinfo           --------------------------
	.section	.note.nv.tkinfo,"",@"SHT_NOTE"
	.sectionflags	@"SHF_NOTE_NV_TKINFO"
	.tkinfo
        /*0018*/ 	.word	0x00000002
        /*0030*/ 	.string	""
        /*0030*/ 	.string	"ptxas"
        /*0030*/ 	.string	"Cuda compilation tools, release 13.0, V13.0.88"
        /*0030*/ 	.string	"Build cuda_13.0.r13.0/compiler.36424714_0"
        /*0030*/ 	.string	"-arch sm_100 -m 64 "



//--------------------- .note.nv.cuinfo           --------------------------
	.section	.note.nv.cuinfo,"",@"SHT_NOTE"
	.sectionflags	@"SHF_NOTE_NV_CUINFO"
        /*0018*/ 	.short	0x0002
        /*001a*/ 	.short	0x0064
        /*001c*/ 	.short	0x0082
	.zero		2


//--------------------- .nv.info                  --------------------------
	.section	.nv.info,"",@"SHT_CUDA_INFO"
	.align	4


	//----- nvinfo : EIATTR_REGCOUNT
	.align		4
        /*0000*/ 	.byte	0x04, 0x2f
        /*0002*/ 	.short	(.L_3 - .L_2)
	.align		4
.L_2:
        /*0004*/ 	.word	index@(_Z17find_index_kernelPdS_S_S_S_S_S_i)
        /*0008*/ 	.word	0x0000001f


	//----- nvinfo : EIATTR_FRAME_SIZE
	.align		4
.L_3:
        /*000c*/ 	.byte	0x04, 0x11
        /*000e*/ 	.short	(.L_5 - .L_4)
	.align		4
.L_4:
        /*0010*/ 	.word	index@($__internal_3_$__cuda_sm20_dblrcp_rn_slowpath_v3)
        /*0014*/ 	.word	0x00000000


	//----- nvinfo : EIATTR_FRAME_SIZE
	.align		4
.L_5:
        /*0018*/ 	.byte	0x04, 0x11
        /*001a*/ 	.short	(.L_7 - .L_6)
	.align		4
.L_6:
        /*001c*/ 	.word	index@(_Z17find_index_kernelPdS_S_S_S_S_S_i)
        /*0020*/ 	.word	0x00000000


	//----- nvinfo : EIATTR_REGCOUNT
	.align		4
.L_7:
        /*0024*/ 	.byte	0x04, 0x2f
        /*0026*/ 	.short	(.L_9 - .L_8)
	.align		4
.L_8:
        /*0028*/ 	.word	index@(_Z17likelihood_kernelPdS_S_PiS0_S_S0_S_S_iiiiiiS0_S_)
        /*002c*/ 	.word	0x00000030


	//----- nvinfo : EIATTR_FRAME_SIZE
	.align		4
.L_9:
        /*0030*/ 	.byte	0x04, 0x11
        /*0032*/ 	.short	(.L_11 - .L_10)
	.align		4
.L_10:
        /*0034*/ 	.word	index@($_Z17likelihood_kernelPdS_S_PiS0_S_S0_S_S_iiiiiiS0_S_$__internal_trig_reduction_slowpathd)
        /*0038*/ 	.word	0x00000028


	//----- nvinfo : EIATTR_FRAME_SIZE
	.align		4
.L_11:
        /*003c*/ 	.byte	0x04, 0x11
        /*003e*/ 	.short	(.L_13 - .L_12)
	.align		4
.L_12:
        /*0040*/ 	.word	index@($_Z17likelihood_kernelPdS_S_PiS0_S_S0_S_S_iiiiiiS0_S_$__internal_accurate_pow)
        /*0044*/ 	.word	0x00000028


	//----- nvinfo : EIATTR_FRAME_SIZE
	.align		4
.L_13:
        /*0048*/ 	.byte	0x04, 0x11
        /*004a*/ 	.short	(.L_15 - .L_14)
	.align		4
.L_14:
        /*004c*/ 	.word	index@($__internal_2_$__cuda_sm20_dsqrt_rn_f64_mediumpath_v1)
        /*0050*/ 	.word	0x00000028


	//----- nvinfo : EIATTR_FRAME_SIZE
	.align		4
.L_15:
        /*0054*/ 	.byte	0x04, 0x11
        /*0056*/ 	.short	(.L_17 - .L_16)
	.align		4
.L_16:
        /*0058*/ 	.word	index@($__internal_1_$__cuda_sm20_div_rn_f64_full)
        /*005c*/ 	.word	0x00000028


	//----- nvinfo : EIATTR_FRAME_SIZE
	.align		4
.L_17:
        /*0060*/ 	.byte	0x04, 0x11
        /*0062*/ 	.short	(.L_19 - .L_18)
	.align		4
.L_18:
        /*0064*/ 	.word	index@($__internal_0_$__cuda_sm20_dblrcp_rn_slowpath_v3)
        /*0068*/ 	.word	0x00000028


	//----- nvinfo : EIATTR_FRAME_SIZE
	.align		4
.L_19:
        /*006c*/ 	.byte	0x04, 0x11
        /*006e*/ 	.short	(.L_21 - .L_20)
	.align		4
.L_20:
        /*0070*/ 	.word	index@(_Z17likelihood_kernelPdS_S_PiS0_S_S0_S_S_iiiiiiS0_S_)
        /*0074*/ 	.word	0x00000028


	//----- nvinfo : EIATTR_MIN_STACK_SIZE
	.align		4
.L_21:
        /*0078*/ 	.byte	0x04, 0x12
        /*007a*/ 	.short	(.L_23 - .L_22)
	.align		4
.L_22:
        /*007c*/ 	.word	index@(_Z17likelihood_kernelPdS_S_PiS0_S_S0_S_S_iiiiiiS0_S_)
        /*0080*/ 	.word	0x00000028


	//----- nvinfo : EIATTR_MIN_STACK_SIZE
	.align		4
.L_23:
        /*0084*/ 	.byte	0x04, 0x12
        /*0086*/ 	.short	(.L_25 - .L_24)
	.align		4
.L_24:
        /*0088*/ 	.word	index@(_Z17find_index_kernelPdS_S_S_S_S_S_i)
        /*008c*/ 	.word	0x00000000
.L_25:


//--------------------- .nv.compat                --------------------------
	.section	.nv.compat,"",@"SHT_CUDA_COMPAT_INFO"
	.align	4
        /*0000*/ 	.byte	0x02, 0x09, 0x00, 0x00, 0x02, 0x02, 0x01, 0x00, 0x02, 0x05, 0x05, 0x00, 0x03, 0x07, 0x01, 0x01
        /*0010*/ 	.byte	0x02, 0x03, 0x00, 0x00, 0x02, 0x06, 0x01, 0x00, 0x04, 0x0b, 0x08, 0x00, 0x01, 0x00, 0x00, 0x00
        /*0020*/ 	.byte	0x00, 0x00, 0x00, 0x00


//--------------------- .nv.info._Z17likelihood_kernelPdS_S_PiS0_S_S0_S_S_iiiiiiS0_S_ --------------------------
	.section	.nv.info._Z17likelihood_kernelPdS_S_PiS0_S_S0_S_S_iiiiiiS0_S_,"",@"SHT_CUDA_INFO"
	.sectionflags	@""
	.align	4


	//----- nvinfo : EIATTR_CUDA_API_VERSION
	.align		4
        /*0000*/ 	.byte	0x04, 0x37
        /*0002*/ 	.short	(.L_27 - .L_26)
.L_26:
        /*0004*/ 	.word	0x00000082


	//----- nvinfo : EIATTR_KPARAM_INFO
	.align		4
.L_27:
        /*0008*/ 	.byte	0x04, 0x17
        /*000a*/ 	.short	(.L_29 - .L_28)
.L_28:
        /*000c*/ 	.word	0x00000000
        /*0010*/ 	.short	0x0010
        /*0012*/ 	.short	0x0068
        /*0014*/ 	.byte	0x00, 0xf5, 0x21, 0x00


	//----- nvinfo : EIATTR_KPARAM_INFO
	.align		4
.L_29:
        /*0018*/ 	.byte	0x04, 0x17
        /*001a*/ 	.short	(.L_31 - .L_30)
.L_30:
        /*001c*/ 	.word	0x00000000
        /*0020*/ 	.short	0x000f
        /*0022*/ 	.short	0x0060
        /*0024*/ 	.byte	0x00, 0xf5, 0x21, 0x00


	//----- nvinfo : EIATTR_KPARAM_INFO
	.align		4
.L_31:
        /*0028*/ 	.byte	0x04, 0x17
        /*002a*/ 	.short	(.L_33 - .L_32)
.L_32:
        /*002c*/ 	.word	0x00000000
        /*0030*/ 	.short	0x000e
        /*0032*/ 	.short	0x005c
        /*0034*/ 	.byte	0x00, 0xf0, 0x11, 0x00


	//----- nvinfo : EIATTR_KPARAM_INFO
	.align		4
.L_33:
        /*0038*/ 	.byte	0x04, 0x17
        /*003a*/ 	.short	(.L_35 - .L_34)
.L_34:
        /*003c*/ 	.word	0x00000000
        /*0040*/ 	.short	0x000d
        /*0042*/ 	.short	0x0058
        /*0044*/ 	.byte	0x00, 0xf0, 0x11, 0x00


	//----- nvinfo : EIATTR_KPARAM_INFO
	.align		4
.L_35:
        /*0048*/ 	.byte	0x04, 0x17
        /*004a*/ 	.short	(.L_37 - .L_36)
.L_36:
        /*004c*/ 	.word	0x00000000
        /*0050*/ 	.short	0x000c
        /*0052*/ 	.short	0x0054
        /*0054*/ 	.byte	0x00, 0xf0, 0x11, 0x00


	//----- nvinfo : EIATTR_KPARAM_INFO
	.align		4
.L_37:
        /*0058*/ 	.byte	0x04, 0x17
        /*005a*/ 	.short	(.L_39 - .L_38)
.L_38:
        /*005c*/ 	.word	0x00000000
        /*0060*/ 	.short	0x000b
        /*0062*/ 	.short	0x0050
        /*0064*/ 	.byte	0x00, 0xf0, 0x11, 0x00


	//----- nvinfo : EIATTR_KPARAM_INFO
	.align		4
.L_39:
        /*0068*/ 	.byte	0x04, 0x17
        /*006a*/ 	.short	(.L_41 - .L_40)
.L_40:
        /*006c*/ 	.word	0x00000000
        /*0070*/ 	.short	0x000a
        /*0072*/ 	.short	0x004c
        /*0074*/ 	.byte	0x00, 0xf0, 0x11, 0x00


	//----- nvinfo : EIATTR_KPARAM_INFO
	.align		4
.L_41:
        /*0078*/ 	.byte	0x04, 0x17
        /*007a*/ 	.short	(.L_43 - .L_42)
.L_42:
        /*007c*/ 	.word	0x00000000
        /*0080*/ 	.short	0x0009
        /*0082*/ 	.short	0x0048
        /*0084*/ 	.byte	0x00, 0xf0, 0x11, 0x00


	//----- nvinfo : EIATTR_KPARAM_INFO
	.align		4
.L_43:
        /*0088*/ 	.byte	0x04, 0x17
        /*008a*/ 	.short	(.L_45 - .L_44)
.L_44:
        /*008c*/ 	.word	0x00000000
        /*0090*/ 	.short	0x0008
        /*0092*/ 	.short	0x0040
        /*0094*/ 	.byte	0x00, 0xf5, 0x21, 0x00


	//----- nvinfo : EIATTR_KPARAM_INFO
	.align		4
.L_45:
        /*0098*/ 	.byte	0x04, 0x17
        /*009a*/ 	.short	(.L_47 - .L_46)
.L_46:
        /*009c*/ 	.word	0x00000000
        /*00a0*/ 	.short	0x0007
        /*00a2*/ 	.short	0x0038
        /*00a4*/ 	.byte	0x00, 0xf5, 0x21, 0x00


	//----- nvinfo : EIATTR_KPARAM_INFO
	.align		4
.L_47:
        /*00a8*/ 	.byte	0x04, 0x17
        /*00aa*/ 	.short	(.L_49 - .L_48)
.L_48:
        /*00ac*/ 	.word	0x00000000
        /*00b0*/ 	.short	0x0006
        /*00b2*/ 	.short	0x0030
        /*00b4*/ 	.byte	0x00, 0xf5, 0x21, 0x00


	//----- nvinfo : EIATTR_KPARAM_INFO
	.align		4
.L_49:
        /*00b8*/ 	.byte	0x04, 0x17
        /*00ba*/ 	.short	(.L_51 - .L_50)
.L_50:
        /*00bc*/ 	.word	0x00000000
        /*00c0*/ 	.short	0x0005
        /*00c2*/ 	.short	0x0028
        /*00c4*/ 	.byte	0x00, 0xf5, 0x21, 0x00


	//----- nvinfo : EIATTR_KPARAM_INFO
	.align		4
.L_51:
        /*00c8*/ 	.byte	0x04, 0x17
        /*00ca*/ 	.short	(.L_53 - .L_52)
.L_52:
        /*00cc*/ 	.word	0x00000000
        /*00d0*/ 	.short	0x0004
        /*00d2*/ 	.short	0x0020
        /*00d4*/ 	.byte	0x00, 0xf5, 0x21, 0x00


	//----- nvinfo : EIATTR_KPARAM_INFO
	.align		4
.L_53:
        /*00d8*/ 	.byte	0x04, 0x17
        /*00da*/ 	.short	(.L_55 - .L_54)
.L_54:
        /*00dc*/ 	.word	0x00000000
        /*00e0*/ 	.short	0x0003
        /*00e2*/ 	.short	0x0018
        /*00e4*/ 	.byte	0x00, 0xf5, 0x21, 0x00


	//----- nvinfo : EIATTR_KPARAM_INFO
	.align		4
.L_55:
        /*00e8*/ 	.byte	0x04, 0x17
        /*00ea*/ 	.short	(.L_57 - .L_56)
.L_56:
        /*00ec*/ 	.word	0x00000000
        /*00f0*/ 	.short	0x0002
        /*00f2*/ 	.short	0x0010
        /*00f4*/ 	.byte	0x00, 0xf5, 0x21, 0x00


	//----- nvinfo : EIATTR_KPARAM_INFO
	.align		4
.L_57:
        /*00f8*/ 	.byte	0x04, 0x17
        /*00fa*/ 	.short	(.L_59 - .L_58)
.L_58:
        /*00fc*/ 	.word	0x00000000
        /*0100*/ 	.short	0x0001
        /*0102*/ 	.short	0x0008
        /*0104*/ 	.byte	0x00, 0xf5, 0x21, 0x00


	//----- nvinfo : EIATTR_KPARAM_INFO
	.align		4
.L_59:
        /*0108*/ 	.byte	0x04, 0x17
        /*010a*/ 	.short	(.L_61 - .L_60)
.L_60:
        /*010c*/ 	.word	0x00000000
        /*0110*/ 	.short	0x0000
        /*0112*/ 	.short	0x0000
        /*0114*/ 	.byte	0x00, 0xf5, 0x21, 0x00


	//----- nvinfo : EIATTR_SPARSE_MMA_MASK
	.align		4
.L_61:
        /*0118*/ 	.byte	0x03, 0x50
        /*011a*/ 	.short	0x0000


	//----- nvinfo : EIATTR_MAXREG_COUNT
	.align		4
        /*011c*/ 	.byte	0x03, 0x1b
        /*011e*/ 	.short	0x00ff


	//----- nvinfo : EIATTR_NUM_BARRIERS
	.align		4
        /*0120*/ 	.byte	0x02, 0x4c
        /*0122*/ 	.byte	0x01
	.zero		1


	//----- nvinfo : EIATTR_MERCURY_ISA_VERSION
	.align		4
        /*0124*/ 	.byte	0x03, 0x5f
        /*0126*/ 	.short	0x0101


	//----- nvinfo : EIATTR_VRC_CTA_INIT_COUNT
	.align		4
        /*0128*/ 	.byte	0x02, 0x4a
	.zero		1
	.zero		1


	//----- nvinfo : EIATTR_EXIT_INSTR_OFFSETS
	.align		4
        /*012c*/ 	.byte	0x04, 0x1c
        /*012e*/ 	.short	(.L_63 - .L_62)


	//   ....[0]....
.L_62:
        /*0130*/ 	.word	0x000069f0


	//   ....[1]....
        /*0134*/ 	.word	0x00006bf0


	//----- nvinfo : EIATTR_CRS_STACK_SIZE
	.align		4
.L_63:
        /*0138*/ 	.byte	0x04, 0x1e
        /*013a*/ 	.short	(.L_65 - .L_64)
.L_64:
        /*013c*/ 	.word	0x00000000


	//----- nvinfo : EIATTR_CBANK_PARAM_SIZE
	.align		4
.L_65:
        /*0140*/ 	.byte	0x03, 0x19
        /*0142*/ 	.short	0x0070


	//----- nvinfo : EIATTR_PARAM_CBANK
	.align		4
        /*0144*/ 	.byte	0x04, 0x0a
        /*0146*/ 	.short	(.L_67 - .L_66)
	.align		4
.L_66:
        /*0148*/ 	.word	index@(.nv.constant0._Z17likelihood_kernelPdS_S_PiS0_S_S0_S_S_iiiiiiS0_S_)
        /*014c*/ 	.short	0x0380
        /*014e*/ 	.short	0x0070


	//----- nvinfo : EIATTR_SW_WAR
	.align		4
.L_67:
        /*0150*/ 	.byte	0x04, 0x36
        /*0152*/ 	.short	(.L_69 - .L_68)
.L_68:
        /*0154*/ 	.word	0x00000008
.L_69:


//--------------------- .nv.info._Z17find_index_kernelPdS_S_S_S_S_S_i --------------------------
	.section	.nv.info._Z17find_index_kernelPdS_S_S_S_S_S_i,"",@"SHT_CUDA_INFO"
	.sectionflags	@""
	.align	4


	//----- nvinfo : EIATTR_CUDA_API_VERSION
	.align		4
        /*0000*/ 	.byte	0x04, 0x37
        /*0002*/ 	.short	(.L_71 - .L_70)
.L_70:
        /*0004*/ 	.word	0x00000082


	//----- nvinfo : EIATTR_KPARAM_INFO
	.align		4
.L_71:
        /*0008*/ 	.byte	0x04, 0x17
        /*000a*/ 	.short	(.L_73 - .L_72)
.L_72:
        /*000c*/ 	.word	0x00000000
        /*0010*/ 	.short	0x0007
        /*0012*/ 	.short	0x0038
        /*0014*/ 	.byte	0x00, 0xf0, 0x11, 0x00


	//----- nvinfo : EIATTR_KPARAM_INFO
	.align		4
.L_73:
        /*0018*/ 	.byte	0x04, 0x17
        /*001a*/ 	.short	(.L_75 - .L_74)
.L_74:
        /*001c*/ 	.word	0x00000000
        /*0020*/ 	.short	0x0006
        /*0022*/ 	.short	0x0030
        /*0024*/ 	.byte	0x00, 0xf5, 0x21, 0x00


	//----- nvinfo : EIATTR_KPARAM_INFO
	.align		4
.L_75:
        /*0028*/ 	.byte	0x04, 0x17
        /*002a*/ 	.short	(.L_77 - .L_76)
.L_76:
        /*002c*/ 	.word	0x00000000
        /*0030*/ 	.short	0x0005
        /*0032*/ 	.short	0x0028
        /*0034*/ 	.byte	0x00, 0xf5, 0x21, 0x00


	//----- nvinfo : EIATTR_KPARAM_INFO
	.align		4
.L_77:
        /*0038*/ 	.byte	0x04, 0x17
        /*003a*/ 	.short	(.L_79 - .L_78)
.L_78:
        /*003c*/ 	.word	0x00000000
        /*0040*/ 	.short	0x0004
        /*0042*/ 	.short	0x0020
        /*0044*/ 	.byte	0x00, 0xf5, 0x21, 0x00


	//----- nvinfo : EIATTR_KPARAM_INFO
	.align		4
.L_79:
        /*0048*/ 	.byte	0x04, 0x17
        /*004a*/ 	.short	(.L_81 - .L_80)
.L_80:
        /*004c*/ 	.word	0x00000000
        /*0050*/ 	.short	0x0003
        /*0052*/ 	.short	0x0018
        /*0054*/ 	.byte	0x00, 0xf5, 0x21, 0x00


	//----- nvinfo : EIATTR_KPARAM_INFO
	.align		4
.L_81:
        /*0058*/ 	.byte	0x04, 0x17
        /*005a*/ 	.short	(.L_83 - .L_82)
.L_82:
        /*005c*/ 	.word	0x00000000
        /*0060*/ 	.short	0x0002
        /*0062*/ 	.short	0x0010
        /*0064*/ 	.byte	0x00, 0xf5, 0x21, 0x00


	//----- nvinfo : EIATTR_KPARAM_INFO
	.align		4
.L_83:
        /*0068*/ 	.byte	0x04, 0x17
        /*006a*/ 	.short	(.L_85 - .L_84)
.L_84:
        /*006c*/ 	.word	0x00000000
        /*0070*/ 	.short	0x0001
        /*0072*/ 	.short	0x0008
        /*0074*/ 	.byte	0x00, 0xf5, 0x21, 0x00


	//----- nvinfo : EIATTR_KPARAM_INFO
	.align		4
.L_85:
        /*0078*/ 	.byte	0x04, 0x17
        /*007a*/ 	.short	(.L_87 - .L_86)
.L_86:
        /*007c*/ 	.word	0x00000000
        /*0080*/ 	.short	0x0000
        /*0082*/ 	.short	0x0000
        /*0084*/ 	.byte	0x00, 0xf5, 0x21, 0x00


	//----- nvinfo : EIATTR_SPARSE_MMA_MASK
	.align		4
.L_87:
        /*0088*/ 	.byte	0x03, 0x50
        /*008a*/ 	.short	0x0000


	//----- nvinfo : EIATTR_MAXREG_COUNT
	.align		4
        /*008c*/ 	.byte	0x03, 0x1b
        /*008e*/ 	.short	0x00ff


	//----- nvinfo : EIATTR_NUM_BARRIERS
	.align		4
        /*0090*/ 	.byte	0x02, 0x4c
        /*0092*/ 	.byte	0x01
	.zero		1


	//----- nvinfo : EIATTR_MERCURY_ISA_VERSION
	.align		4
        /*0094*/ 	.byte	0x03, 0x5f
        /*0096*/ 	.short	0x0101


	//----- nvinfo : EIATTR_VRC_CTA_INIT_COUNT
	.align		4
        /*0098*/ 	.byte	0x02, 0x4a
	.zero		1
	.zero		1


	//----- nvinfo : EIATTR_EXIT_INSTR_OFFSETS
	.align		4
        /*009c*/ 	.byte	0x04, 0x1c
        /*009e*/ 	.short	(.L_89 - .L_88)


	//   ....[0]....
.L_88:
        /*00a0*/ 	.word	0x00001050


	//----- nvinfo : EIATTR_CRS_STACK_SIZE
	.align		4
.L_89:
        /*00a4*/ 	.byte	0x04, 0x1e
        /*00a6*/ 	.short	(.L_91 - .L_90)
.L_90:
        /*00a8*/ 	.word	0x00000000


	//----- nvinfo : EIATTR_CBANK_PARAM_SIZE
	.align		4
.L_91:
        /*00ac*/ 	.byte	0x03, 0x19
        /*00ae*/ 	.short	0x003c


	//----- nvinfo : EIATTR_PARAM_CBANK
	.align		4
        /*00b0*/ 	.byte	0x04, 0x0a
        /*00b2*/ 	.short	(.L_93 - .L_92)
	.align		4
.L_92:
        /*00b4*/ 	.word	index@(.nv.constant0._Z17find_index_kernelPdS_S_S_S_S_S_i)
        /*00b8*/ 	.short	0x0380
        /*00ba*/ 	.short	0x003c


	//----- nvinfo : EIATTR_SW_WAR
	.align		4
.L_93:
        /*00bc*/ 	.byte	0x04, 0x36
        /*00be*/ 	.short	(.L_95 - .L_94)
.L_94:
        /*00c0*/ 	.word	0x00000008
.L_95:


//--------------------- .nv.callgraph             --------------------------
	.section	.nv.callgraph,"",@"SHT_CUDA_CALLGRAPH"
	.align	4
	.sectionentsize	8
	.align		4
        /*0000*/ 	.word	0x00000000
	.align		4
        /*0004*/ 	.word	0xffffffff
	.align		4
        /*0008*/ 	.word	0x00000000
	.align		4
        /*000c*/ 	.word	0xfffffffe
	.align		4
        /*0010*/ 	.word	0x00000000
	.align		4
        /*0014*/ 	.word	0xfffffffd
	.align		4
        /*0018*/ 	.word	0x00000000
	.align		4
        /*001c*/ 	.word	0xfffffffc


//--------------------- .nv.constant4             --------------------------
	.section	.nv.constant4,"a",@progbits
	.align	8
	.align		8
.nv.constant4:
        /*0000*/ 	.dword	__cudart_i2opi_d
	.align		8
        /*0008*/ 	.dword	__cudart_sin_cos_coeffs


//--------------------- .text._Z17likelihood_kernelPdS_S_PiS0_S_S0_S_S_iiiiiiS0_S_ --------------------------
	.section	.text._Z17likelihood_kernelPdS_S_PiS0_S_S0_S_S_iiiiiiS0_S_,"ax",@progbits
	.align	128
        .global         _Z17likelihood_kernelPdS_S_PiS0_S_S0_S_S_iiiiiiS0_S_
        .type           _Z17likelihood_kernelPdS_S_PiS0_S_S0_S_S_iiiiiiS0_S_,@function
        .size           _Z17likelihood_kernelPdS_S_PiS0_S_S0_S_S_iiiiiiS0_S_,(.L_x_129 - _Z17likelihood_kernelPdS_S_PiS0_S_S0_S_S_iiiiiiS0_S_)
        .other          _Z17likelihood_kernelPdS_S_PiS0_S_S0_S_S_iiiiiiS0_S_,@"STO_CUDA_ENTRY STV_DEFAULT"
_Z17likelihood_kernelPdS_S_PiS0_S_S0_S_S_iiiiiiS0_S_:
.text._Z17likelihood_kernelPdS_S_PiS0_S_S0_S_S_iiiiiiS0_S_:
[----:B------:R-:W0:Y:S01]  /*0000*/  LDC R1, c[0x0][0x37c] ;  /* 0x0000df00ff017b82 */ /* 0x000e220000000800 */
[----:B------:R-:W1:Y:S07]  /*0010*/  S2R R3, SR_TID.X ;  /* 0x0000000000037919 */ /* 0x000e6e0000002100 */
[----:B------:R-:W1:Y:S01]  /*0020*/  S2UR UR4, SR_CTAID.X ;  /* 0x00000000000479c3 */ /* 0x000e620000002500 */
[----:B------:R-:W2:Y:S01]  /*0030*/  LDCU UR5, c[0x0][0x3c8] ;  /* 0x00007900ff0577ac */ /* 0x000ea20008000800 */
[----:B0-----:R-:W-:Y:S01]  /*0040*/  VIADD R1, R1, 0xffffffd8 ;  /* 0xffffffd801017836 */ /* 0x001fe20000000000 */
[----:B------:R-:W0:Y:S05]  /*0050*/  LDCU.64 UR10, c[0x0][0x358] ;  /* 0x00006b00ff0a77ac */ /* 0x000e2a0008000a00 */
[----:B------:R-:W1:Y:S02]  /*0060*/  LDC R2, c[0x0][0x360] ;  /* 0x0000d800ff027b82 */ /* 0x000e640000000800 */
[----:B-1----:R-:W-:-:S05]  /*0070*/  IMAD R2, R2, UR4, R3 ;  /* 0x0000000402027c24 */ /* 0x002fca000f8e0203 */
[----:B--2---:R-:W-:-:S13]  /*0080*/  ISETP.GE.AND P0, PT, R2, UR5, PT ;  /* 0x0000000502007c0c */ /* 0x004fda000bf06270 */
[----:B0-----:R-:W-:Y:S05]  /*0090*/  @P0 BRA `(.L_x_0) ;  /* 0x0000004800380947 */ /* 0x001fea0003800000 */
[----:B------:R-:W0:Y:S08]  /*00a0*/  LDC.64 R12, c[0x0][0x3e0] ;  /* 0x0000f800ff0c7b82 */ /* 0x000e300000000a00 */
[----:B------:R-:W1:Y:S01]  /*00b0*/  LDC.64 R8, c[0x0][0x380] ;  /* 0x0000e000ff087b82 */ /* 0x000e620000000a00 */
[----:B0-----:R-:W-:-:S05]  /*00c0*/  IMAD.WIDE R12, R2, 0x4, R12 ;  /* 0x00000004020c7825 */ /* 0x001fca00078e020c */
[----:B------:R-:W2:Y:S01]  /*00d0*/  LDG.E R0, desc[UR10][R12.64] ;  /* 0x0000000a0c007981 */ /* 0x000ea2000c1e1900 */
[----:B-1----:R-:W-:-:S05]  /*00e0*/  IMAD.WIDE R8, R2, 0x8, R8 ;  /* 0x0000000802087825 */ /* 0x002fca00078e0208 */
[----:B------:R0:W5:Y:S01]  /*00f0*/  LDG.E.64 R10, desc[UR10][R8.64] ;  /* 0x0000000a080a7981 */ /* 0x000162000c1e1b00 */
[----:B------:R-:W1:Y:S01]  /*0100*/  MUFU.RCP64H R5, 2.14748262400000000000e+09 ;  /* 0x41dfffff00057908 */ /* 0x000e620000001800 */
[----:B------:R-:W-:Y:S01]  /*0110*/  IMAD.MOV.U32 R14, RZ, RZ, -0x400000 ;  /* 0xffc00000ff0e7424 */ /* 0x000fe200078e00ff */
[----:B------:R-:W-:Y:S01]  /*0120*/  BSSY.RECONVERGENT B1, `(.L_x_1) ;  /* 0x000001b000017945 */ /* 0x000fe20003800200 */
[----:B------:R-:W-:Y:S02]  /*0130*/  IMAD.MOV.U32 R15, RZ, RZ, 0x41dfffff ;  /* 0x41dfffffff0f7424 */ /* 0x000fe400078e00ff */
[----:B------:R-:W-:Y:S02]  /*0140*/  IMAD.MOV.U32 R4, RZ, RZ, 0x1 ;  /* 0x00000001ff047424 */ /* 0x000fe400078e00ff */
[----:B------:R-:W-:-:S04]  /*0150*/  IMAD.MOV.U32 R3, RZ, RZ, 0x41c64e6d ;  /* 0x41c64e6dff037424 */ /* 0x000fc800078e00ff */
[----:B-1----:R-:W-:-:S08]  /*0160*/  DFMA R6, R4, -R14, 1 ;  /* 0x3ff000000406742b */ /* 0x002fd0000000080e */
[----:B------:R-:W-:-:S08]  /*0170*/  DFMA R6, R6, R6, R6 ;  /* 0x000000060606722b */ /* 0x000fd00000000006 */
[----:B------:R-:W-:-:S08]  /*0180*/  DFMA R6, R4, R6, R4 ;  /* 0x000000060406722b */ /* 0x000fd00000000004 */
[----:B------:R-:W-:-:S08]  /*0190*/  DFMA R4, R6, -R14, 1 ;  /* 0x3ff000000604742b */ /* 0x000fd0000000080e */
[----:B------:R-:W-:Y:S01]  /*01a0*/  DFMA R4, R6, R4, R6 ;  /* 0x000000040604722b */ /* 0x000fe20000000006 */
[----:B--2---:R-:W-:-:S04]  /*01b0*/  IMAD R0, R0, R3, 0x3039 ;  /* 0x0000303900007424 */ /* 0x004fc800078e0203 */
[----:B------:R-:W-:-:S05]  /*01c0*/  IMAD.HI R3, R0, 0x40000001, RZ ;  /* 0x4000000100037827 */ /* 0x000fca00078e02ff */
[----:B------:R-:W-:-:S04]  /*01d0*/  SHF.R.U32.HI R16, RZ, 0x1f, R3 ;  /* 0x0000001fff107819 */ /* 0x000fc80000011603 */
[----:B------:R-:W-:-:S05]  /*01e0*/  LEA.HI.SX32 R3, R3, R16, 0x3 ;  /* 0x0000001003037211 */ /* 0x000fca00078f1aff */
[----:B------:R-:W-:-:S04]  /*01f0*/  IMAD R3, R3, -0x7fffffff, R0 ;  /* 0x8000000103037824 */ /* 0x000fc800078e0200 */
[----:B------:R-:W1:Y:S02]  /*0200*/  I2F.F64 R24, R3 ;  /* 0x0000000300187312 */ /* 0x000e640000201c00 */
[----:B-1----:R-:W-:Y:S01]  /*0210*/  DMUL R6, R24, R4 ;  /* 0x0000000418067228 */ /* 0x002fe20000000000 */
[----:B------:R-:W-:-:S07]  /*0220*/  FSETP.GEU.AND P1, PT, |R25|, 6.5827683646048100446e-37, PT ;  /* 0x036000001900780b */ /* 0x000fce0003f2e200 */
[----:B------:R-:W-:-:S08]  /*0230*/  DFMA R14, R6, -R14, R24 ;  /* 0x8000000e060e722b */ /* 0x000fd00000000018 */
[----:B------:R-:W-:-:S10]  /*0240*/  DFMA R6, R4, R14, R6 ;  /* 0x0000000e0406722b */ /* 0x000fd40000000006 */
[----:B------:R-:W-:-:S05]  /*0250*/  FFMA R0, RZ, 27.999998092651367188, R7 ;  /* 0x41dfffffff007823 */ /* 0x000fca0000000007 */
[----:B------:R-:W-:-:S13]  /*0260*/  FSETP.GT.AND P0, PT, |R0|, 1.469367938527859385e-39, PT ;  /* 0x001000000000780b */ /* 0x000fda0003f04200 */
[----:B0-----:R-:W-:Y:S05]  /*0270*/  @P0 BRA P1, `(.L_x_2) ;  /* 0x0000000000140947 */ /* 0x001fea0000800000 */
[----:B------:R-:W-:Y:S01]  /*0280*/  IMAD.MOV.U32 R22, RZ, RZ, -0x400000 ;  /* 0xffc00000ff167424 */ /* 0x000fe200078e00ff */
[----:B------:R-:W-:Y:S01]  /*0290*/  MOV R0, 0x2c0 ;  /* 0x000002c000007802 */ /* 0x000fe20000000f00 */
[----:B------:R-:W-:-:S07]  /*02a0*/  IMAD.MOV.U32 R23, RZ, RZ, 0x41dfffff ;  /* 0x41dfffffff177424 */ /* 0x000fce00078e00ff */
[----:B-----5:R-:W-:Y:S05]  /*02b0*/  CALL.REL.NOINC `($__internal_1_$__cuda_sm20_div_rn_f64_full) ;  /* 0x0000006800f07944 */ /* 0x020fea0003c00000 */
[----:B------:R-:W-:-:S07]  /*02c0*/  IMAD.MOV.U32 R7, RZ, RZ, R5 ;  /* 0x000000ffff077224 */ /* 0x000fce00078e0005 */
.L_x_2:
[----:B------:R-:W-:Y:S05]  /*02d0*/  BSYNC.RECONVERGENT B1 ;  /* 0x0000000000017941 */ /* 0x000fea0003800200 */
.L_x_1:
[----:B------:R-:W0:Y:S01]  /*02e0*/  MUFU.RCP64H R5, 2.14748262400000000000e+09 ;  /* 0x41dfffff00057908 */ /* 0x000e220000001800 */
[----:B------:R-:W-:Y:S01]  /*02f0*/  IMAD.MOV.U32 R14, RZ, RZ, -0x400000 ;  /* 0xffc00000ff0e7424 */ /* 0x000fe200078e00ff */
[----:B------:R-:W-:Y:S01]  /*0300*/  MOV R0, 0x41c64e6d ;  /* 0x41c64e6d00007802 */ /* 0x000fe20000000f00 */
[----:B------:R-:W-:Y:S01]  /*0310*/  IMAD.MOV.U32 R15, RZ, RZ, 0x41dfffff ;  /* 0x41dfffffff0f7424 */ /* 0x000fe200078e00ff */
[----:B------:R-:W-:Y:S01]  /*0320*/  BSSY.RECONVERGENT B1, `(.L_x_3) ;  /* 0x000001b000017945 */ /* 0x000fe20003800200 */
[----:B------:R-:W-:Y:S01]  /*0330*/  IMAD.MOV.U32 R4, RZ, RZ, 0x1 ;  /* 0x00000001ff047424 */ /* 0x000fe200078e00ff */
[----:B------:R-:W-:Y:S01]  /*0340*/  DADD R26, -RZ, |R6| ;  /* 0x00000000ff1a7229 */ /* 0x000fe20000000506 */
[----:B------:R-:W-:-:S04]  /*0350*/  IMAD R3, R3, R0, 0x3039 ;  /* 0x0000303903037424 */ /* 0x000fc800078e0200 */
[----:B------:R-:W-:-:S05]  /*0360*/  IMAD.HI R0, R3, 0x40000001, RZ ;  /* 0x4000000103007827 */ /* 0x000fca00078e02ff */
[----:B------:R-:W-:Y:S01]  /*0370*/  SHF.R.U32.HI R19, RZ, 0x1f, R0 ;  /* 0x0000001fff137819 */ /* 0x000fe20000011600 */
[----:B0-----:R-:W-:-:S03]  /*0380*/  DFMA R16, R4, -R14, 1 ;  /* 0x3ff000000410742b */ /* 0x001fc6000000080e */
[----:B------:R-:W-:-:S05]  /*0390*/  LEA.HI.SX32 R0, R0, R19, 0x3 ;  /* 0x0000001300007211 */ /* 0x000fca00078f1aff */
[----:B------:R-:W-:Y:S01]  /*03a0*/  DFMA R16, R16, R16, R16 ;  /* 0x000000101010722b */ /* 0x000fe20000000010 */
[----:B------:R-:W-:-:S04]  /*03b0*/  IMAD R3, R0, -0x7fffffff, R3 ;  /* 0x8000000100037824 */ /* 0x000fc800078e0203 */
[----:B------:R-:W0:Y:S01]  /*03c0*/  I2F.F64 R24, R3 ;  /* 0x0000000300187312 */ /* 0x000e220000201c00 */
[----:B------:R1:W-:Y:S02]  /*03d0*/  STG.E desc[UR10][R12.64], R3 ;  /* 0x000000030c007986 */ /* 0x0003e4000c10190a */
[----:B------:R-:W-:-:S08]  /*03e0*/  DFMA R16, R4, R16, R4 ;  /* 0x000000100410722b */ /* 0x000fd00000000004 */
[----:B------:R-:W-:Y:S01]  /*03f0*/  DFMA R4, R16, -R14, 1 ;  /* 0x3ff000001004742b */ /* 0x000fe2000000080e */
[----:B0-----:R-:W-:-:S07]  /*0400*/  FSETP.GEU.AND P1, PT, |R25|, 6.5827683646048100446e-37, PT ;  /* 0x036000001900780b */ /* 0x001fce0003f2e200 */
[----:B------:R-:W-:-:S08]  /*0410*/  DFMA R16, R16, R4, R16 ;  /* 0x000000041010722b */ /* 0x000fd00000000010 */
[----:B------:R-:W-:-:S08]  /*0420*/  DMUL R4, R16, R24 ;  /* 0x0000001810047228 */ /* 0x000fd00000000000 */
[----:B------:R-:W-:-:S08]  /*0430*/  DFMA R14, R4, -R14, R24 ;  /* 0x8000000e040e722b */ /* 0x000fd00000000018 */
[----:B------:R-:W-:-:S10]  /*0440*/  DFMA R4, R16, R14, R4 ;  /* 0x0000000e1004722b */ /* 0x000fd40000000004 */
[----:B------:R-:W-:-:S05]  /*0450*/  FFMA R0, RZ, 27.999998092651367188, R5 ;  /* 0x41dfffffff007823 */ /* 0x000fca0000000005 */
[----:B------:R-:W-:-:S13]  /*0460*/  FSETP.GT.AND P0, PT, |R0|, 1.469367938527859385e-39, PT ;  /* 0x001000000000780b */ /* 0x000fda0003f04200 */
[----:B-1----:R-:W-:Y:S05]  /*0470*/  @P0 BRA P1, `(.L_x_4) ;  /* 0x0000000000140947 */ /* 0x002fea0000800000 */
[----:B------:R-:W-:Y:S01]  /*0480*/  IMAD.MOV.U32 R22, RZ, RZ, -0x400000 ;  /* 0xffc00000ff167424 */ /* 0x000fe200078e00ff */
[----:B------:R-:W-:Y:S01]  /*0490*/  MOV R0, 0x4c0 ;  /* 0x000004c000007802 */ /* 0x000fe20000000f00 */
[----:B------:R-:W-:-:S07]  /*04a0*/  IMAD.MOV.U32 R23, RZ, RZ, 0x41dfffff ;  /* 0x41dfffffff177424 */ /* 0x000fce00078e00ff */
[----:B-----5:R-:W-:Y:S05]  /*04b0*/  CALL.REL.NOINC `($__internal_1_$__cuda_sm20_div_rn_f64_full) ;  /* 0x0000006800707944 */ /* 0x020fea0003c00000 */
[----:B------:R-:W-:-:S07]  /*04c0*/  IMAD.MOV.U32 R4, RZ, RZ, R6 ;  /* 0x000000ffff047224 */ /* 0x000fce00078e0006 */
.L_x_4:
[----:B------:R-:W-:Y:S05]  /*04d0*/  BSYNC.RECONVERGENT B1 ;  /* 0x0000000000017941 */ /* 0x000fea0003800200 */
.L_x_3:
[----:B------:R-:W-:Y:S01]  /*04e0*/  UMOV UR4, 0x54442d18 ;  /* 0x54442d1800047882 */ /* 0x000fe20000000000 */
[----:B------:R-:W-:Y:S01]  /*04f0*/  UMOV UR5, 0x401921fb ;  /* 0x401921fb00057882 */ /* 0x000fe20000000000 */
[----:B------:R-:W-:Y:S01]  /*0500*/  BSSY.RECONVERGENT B0, `(.L_x_5) ;  /* 0x000001b000007945 */ /* 0x000fe20003800200 */
[----:B------:R-:W-:-:S08]  /*0510*/  DMUL R22, |R4|, UR4 ;  /* 0x0000000404167c28 */ /* 0x000fd00008000200 */
[----:B------:R-:W-:-:S14]  /*0520*/  DSETP.NEU.AND P0, PT, R22, +INF , PT ;  /* 0x7ff000001600742a */ /* 0x000fdc0003f0d000 */
[----:B------:R-:W-:Y:S01]  /*0530*/  @!P0 DMUL R14, RZ, +INF ;  /* 0x7ff00000ff0e8828 */ /* 0x000fe20000000000 */
[----:B------:R-:W-:Y:S01]  /*0540*/  @!P0 IMAD.MOV.U32 R0, RZ, RZ, 0x1 ;  /* 0x00000001ff008424 */ /* 0x000fe200078e00ff */
[----:B------:R-:W-:Y:S09]  /*0550*/  @!P0 BRA `(.L_x_6) ;  /* 0x0000000000548947 */ /* 0x000ff20003800000 */
[----:B------:R-:W-:Y:S01]  /*0560*/  UMOV UR4, 0x6dc9c883 ;  /* 0x6dc9c88300047882 */ /* 0x000fe20000000000 */
[----:B------:R-:W-:Y:S01]  /*0570*/  UMOV UR5, 0x3fe45f30 ;  /* 0x3fe45f3000057882 */ /* 0x000fe20000000000 */
[C---:B------:R-:W-:Y:S01]  /*0580*/  DSETP.GE.AND P0, PT, R22.reuse, 2.14748364800000000000e+09, PT ;  /* 0x41e000001600742a */ /* 0x040fe20003f06000 */
[----:B------:R-:W-:Y:S01]  /*0590*/  BSSY.RECONVERGENT B1, `(.L_x_7) ;  /* 0x0000010000017945 */ /* 0x000fe20003800200 */
[----:B------:R-:W-:Y:S01]  /*05a0*/  DMUL R4, R22, UR4 ;  /* 0x0000000416047c28 */ /* 0x000fe20008000000 */
[----:B------:R-:W-:Y:S01]  /*05b0*/  UMOV UR4, 0x54442d18 ;  /* 0x54442d1800047882 */ /* 0x000fe20000000000 */
[----:B------:R-:W-:-:S04]  /*05c0*/  UMOV UR5, 0x3ff921fb ;  /* 0x3ff921fb00057882 */ /* 0x000fc80000000000 */
[----:B------:R-:W0:Y:S08]  /*05d0*/  F2I.F64 R0, R4 ;  /* 0x0000000400007311 */ /* 0x000e300000301100 */
[----:B0-----:R-:W0:Y:S02]  /*05e0*/  I2F.F64 R14, R0 ;  /* 0x00000000000e7312 */ /* 0x001e240000201c00 */
[----:B0-----:R-:W-:Y:S01]  /*05f0*/  DFMA R6, R14, -UR4, R22 ;  /* 0x800000040e067c2b */ /* 0x001fe20008000016 */
[----:B------:R-:W-:Y:S01]  /*0600*/  UMOV UR4, 0x33145c00 ;  /* 0x33145c0000047882 */ /* 0x000fe20000000000 */
[----:B------:R-:W-:-:S06]  /*0610*/  UMOV UR5, 0x3c91a626 ;  /* 0x3c91a62600057882 */ /* 0x000fcc0000000000 */
[----:B------:R-:W-:Y:S01]  /*0620*/  DFMA R6, R14, -UR4, R6 ;  /* 0x800000040e067c2b */ /* 0x000fe20008000006 */
[----:B------:R-:W-:Y:S01]  /*0630*/  UMOV UR4, 0x252049c0 ;  /* 0x252049c000047882 */ /* 0x000fe20000000000 */
[----:B------:R-:W-:-:S06]  /*0640*/  UMOV UR5, 0x397b839a ;  /* 0x397b839a00057882 */ /* 0x000fcc0000000000 */
[----:B------:R-:W-:Y:S01]  /*0650*/  DFMA R14, R14, -UR4, R6 ;  /* 0x800000040e0e7c2b */ /* 0x000fe20008000006 */
[----:B------:R-:W-:Y:S10]  /*0660*/  @!P0 BRA `(.L_x_8) ;  /* 0x0000000000088947 */ /* 0x000ff40003800000 */
[----:B------:R-:W-:-:S07]  /*0670*/  MOV R18, 0x690 ;  /* 0x0000069000127802 */ /* 0x000fce0000000f00 */
[----:B-----5:R-:W-:Y:S05]  /*0680*/  CALL.REL.NOINC `($_Z17likelihood_kernelPdS_S_PiS0_S_S0_S_S_iiiiiiS0_S_$__internal_trig_reduction_slowpathd) ;  /* 0x0000007800e87944 */ /* 0x020fea0003c00000 */
.L_x_8:
[----:B------:R-:W-:Y:S05]  /*0690*/  BSYNC.RECONVERGENT B1 ;  /* 0x0000000000017941 */ /* 0x000fea0003800200 */
.L_x_7:
[----:B------:R-:W-:-:S07]  /*06a0*/  VIADD R0, R0, 0x1 ;  /* 0x0000000100007836 */ /* 0x000fce0000000000 */
.L_x_6:
[----:B------:R-:W-:Y:S05]  /*06b0*/  BSYNC.RECONVERGENT B0 ;  /* 0x0000000000007941 */ /* 0x000fea0003800200 */
.L_x_5:
[----:B------:R-:W0:Y:S01]  /*06c0*/  LDCU.64 UR4, c[0x4][0x8] ;  /* 0x01000100ff0477ac */ /* 0x000e220008000a00 */
[----:B------:R-:W-:-:S05]  /*06d0*/  IMAD.SHL.U32 R3, R0, 0x40, RZ ;  /* 0x0000004000037824 */ /* 0x000fca00078e00ff */
[----:B------:R-:W-:-:S04]  /*06e0*/  LOP3.LUT R3, R3, 0x40, RZ, 0xc0, !PT ;  /* 0x0000004003037812 */ /* 0x000fc800078ec0ff */
[----:B0-----:R-:W-:-:S05]  /*06f0*/  IADD3 R28, P0, PT, R3, UR4, RZ ;  /* 0x00000004031c7c10 */ /* 0x001fca000ff1e0ff */
[----:B------:R-:W-:-:S05]  /*0700*/  IMAD.X R29, RZ, RZ, UR5, P0 ;  /* 0x00000005ff1d7e24 */ /* 0x000fca00080e06ff */
[----:B------:R-:W2:Y:S04]  /*0710*/  LDG.E.128.CONSTANT R20, desc[UR10][R28.64] ;  /* 0x0000000a1c147981 */ /* 0x000ea8000c1e9d00 */
[----:B------:R-:W3:Y:S04]  /*0720*/  LDG.E.128.CONSTANT R16, desc[UR10][R28.64+0x10] ;  /* 0x0000100a1c107981 */ /* 0x000ee8000c1e9d00 */
[----:B------:R-:W4:Y:S01]  /*0730*/  LDG.E.128.CONSTANT R4, desc[UR10][R28.64+0x20] ;  /* 0x0000200a1c047981 */ /* 0x000f22000c1e9d00 */
[----:B------:R-:W-:Y:S01]  /*0740*/  LOP3.LUT R3, R0, 0x1, RZ, 0xc0, !PT ;  /* 0x0000000100037812 */ /* 0x000fe200078ec0ff */
[----:B------:R-:W-:Y:S01]  /*0750*/  IMAD.MOV.U32 R30, RZ, RZ, 0x20fd8164 ;  /* 0x20fd8164ff1e7424 */ /* 0x000fe200078e00ff */
[----:B------:R-:W-:Y:S01]  /*0760*/  DMUL R24, R14, R14 ;  /* 0x0000000e0e187228 */ /* 0x000fe20000000000 */
[----:B------:R-:W-:Y:S01]  /*0770*/  ISETP.GT.AND P1, PT, R27, 0xfffff, PT ;  /* 0x000fffff1b00780c */ /* 0x000fe20003f24270 */
[----:B------:R-:W-:Y:S01]  /*0780*/  BSSY.RECONVERGENT B0, `(.L_x_9) ;  /* 0x0000063000007945 */ /* 0x000fe20003800200 */
[----:B------:R-:W-:Y:S01]  /*0790*/  ISETP.NE.U32.AND P0, PT, R3, 0x1, PT ;  /* 0x000000010300780c */ /* 0x000fe20003f05070 */
[----:B------:R-:W-:-:S03]  /*07a0*/  IMAD.MOV.U32 R3, RZ, RZ, 0x3da8ff83 ;  /* 0x3da8ff83ff037424 */ /* 0x000fc600078e00ff */
[----:B------:R-:W-:Y:S02]  /*07b0*/  FSEL R30, R30, -8.06006814911005101289e+34, !P0 ;  /* 0xf9785eba1e1e7808 */ /* 0x000fe40004000000 */
[----:B------:R-:W-:Y:S02]  /*07c0*/  FSEL R31, -R3, 0.11223486810922622681, !P0 ;  /* 0x3de5db65031f7808 */ /* 0x000fe40004000100 */
[----:B------:R-:W-:-:S04]  /*07d0*/  MOV R3, R27 ;  /* 0x0000001b00037202 */ /* 0x000fc80000000f00 */
[----:B--2---:R-:W-:-:S08]  /*07e0*/  DFMA R20, R24, R30, R20 ;  /* 0x0000001e1814722b */ /* 0x004fd00000000014 */
[----:B------:R-:W-:-:S08]  /*07f0*/  DFMA R20, R24, R20, R22 ;  /* 0x000000141814722b */ /* 0x000fd00000000016 */
[----:B---3--:R-:W-:-:S08]  /*0800*/  DFMA R16, R24, R20, R16 ;  /* 0x000000141810722b */ /* 0x008fd00000000010 */
[----:B------:R-:W-:Y:S01]  /*0810*/  DFMA R16, R24, R16, R18 ;  /* 0x000000101810722b */ /* 0x000fe20000000012 */
[----:B------:R-:W-:Y:S01]  /*0820*/  IMAD.MOV.U32 R18, RZ, RZ, R26 ;  /* 0x000000ffff127224 */ /* 0x000fe200078e001a */
[----:B------:R-:W-:-:S06]  /*0830*/  @!P1 DMUL R26, R26, 1.80143985094819840000e+16 ;  /* 0x435000001a1a9828 */ /* 0x000fcc0000000000 */
[----:B----4-:R-:W-:-:S04]  /*0840*/  DFMA R4, R24, R16, R4 ;  /* 0x000000101804722b */ /* 0x010fc80000000004 */
[----:B------:R-:W-:Y:S02]  /*0850*/  @!P1 IMAD.MOV.U32 R3, RZ, RZ, R27 ;  /* 0x000000ffff039224 */ /* 0x000fe400078e001b */
[----:B------:R-:W-:Y:S02]  /*0860*/  @!P1 IMAD.MOV.U32 R18, RZ, RZ, R26 ;  /* 0x000000ffff129224 */ /* 0x000fe400078e001a */
[----:B------:R-:W-:-:S08]  /*0870*/  DFMA R4, R24, R4, R6 ;  /* 0x000000041804722b */ /* 0x000fd00000000006 */
[----:B------:R-:W-:Y:S02]  /*0880*/  DFMA R14, R4, R14, R14 ;  /* 0x0000000e040e722b */ /* 0x000fe4000000000e */
[----:B------:R-:W-:-:S10]  /*0890*/  DFMA R4, R24, R4, 1 ;  /* 0x3ff000001804742b */ /* 0x000fd40000000004 */
[----:B------:R-:W-:Y:S01]  /*08a0*/  FSEL R6, R4, R14, !P0 ;  /* 0x0000000e04067208 */ /* 0x000fe20004000000 */
[----:B------:R-:W-:Y:S01]  /*08b0*/  VIADD R14, R3, 0xffffffff ;  /* 0xffffffff030e7836 */ /* 0x000fe20000000000 */
[----:B------:R-:W-:Y:S02]  /*08c0*/  FSEL R7, R5, R15, !P0 ;  /* 0x0000000f05077208 */ /* 0x000fe40004000000 */
[----:B------:R-:W-:Y:S01]  /*08d0*/  LOP3.LUT P0, RZ, R0, 0x2, RZ, 0xc0, !PT ;  /* 0x0000000200ff7812 */ /* 0x000fe2000780c0ff */
[----:B------:R-:W-:Y:S01]  /*08e0*/  IMAD.MOV.U32 R0, RZ, RZ, -0x3ff ;  /* 0xfffffc01ff007424 */ /* 0x000fe200078e00ff */
[----:B------:R-:W-:Y:S01]  /*08f0*/  ISETP.GT.U32.AND P2, PT, R14, 0x7feffffe, PT ;  /* 0x7feffffe0e00780c */ /* 0x000fe20003f44070 */
[----:B------:R-:W-:Y:S01]  /*0900*/  @!P1 IMAD.MOV.U32 R0, RZ, RZ, -0x435 ;  /* 0xfffffbcbff009424 */ /* 0x000fe200078e00ff */
[----:B------:R-:W-:-:S10]  /*0910*/  DADD R4, RZ, -R6 ;  /* 0x00000000ff047229 */ /* 0x000fd40000000806 */
[----:B------:R-:W-:Y:S02]  /*0920*/  FSEL R4, R6, R4, !P0 ;  /* 0x0000000406047208 */ /* 0x000fe40004000000 */
[----:B------:R-:W-:Y:S01]  /*0930*/  FSEL R5, R7, R5, !P0 ;  /* 0x0000000507057208 */ /* 0x000fe20004000000 */
[----:B------:R-:W-:Y:S06]  /*0940*/  @P2 BRA `(.L_x_10) ;  /* 0x0000000400002947 */ /* 0x000fec0003800000 */
[C---:B------:R-:W-:Y:S01]  /*0950*/  LOP3.LUT R6, R3.reuse, 0xfffff, RZ, 0xc0, !PT ;  /* 0x000fffff03067812 */ /* 0x040fe200078ec0ff */
[----:B------:R-:W-:Y:S01]  /*0960*/  IMAD.MOV.U32 R14, RZ, RZ, RZ ;  /* 0x000000ffff0e7224 */ /* 0x000fe200078e00ff */
[----:B------:R-:W-:Y:S01]  /*0970*/  MOV R23, 0x3ed0ee25 ;  /* 0x3ed0ee2500177802 */ /* 0x000fe20000000f00 */
[----:B------:R-:W-:Y:S01]  /*0980*/  IMAD.MOV.U32 R22, RZ, RZ, -0x748574fc ;  /* 0x8b7a8b04ff167424 */ /* 0x000fe200078e00ff */
[----:B------:R-:W-:Y:S01]  /*0990*/  LOP3.LUT R19, R6, 0x3ff00000, RZ, 0xfc, !PT ;  /* 0x3ff0000006137812 */ /* 0x000fe200078efcff */
[----:B------:R-:W-:Y:S01]  /*09a0*/  UMOV UR4, 0x3ae80f1e ;  /* 0x3ae80f1e00047882 */ /* 0x000fe20000000000 */
[----:B------:R-:W-:Y:S01]  /*09b0*/  UMOV UR5, 0x3eb1380b ;  /* 0x3eb1380b00057882 */ /* 0x000fe20000000000 */
[----:B------:R-:W-:Y:S01]  /*09c0*/  LEA.HI R0, R3, R0, RZ, 0xc ;  /* 0x0000000003007211 */ /* 0x000fe200078f60ff */
[----:B------:R-:W-:Y:S01]  /*09d0*/  IMAD.MOV.U32 R25, RZ, RZ, 0x43300000 ;  /* 0x43300000ff197424 */ /* 0x000fe200078e00ff */
[----:B------:R-:W-:Y:S01]  /*09e0*/  ISETP.GE.U32.AND P0, PT, R19, 0x3ff6a09f, PT ;  /* 0x3ff6a09f1300780c */ /* 0x000fe20003f06070 */
[----:B------:R-:W-:Y:S01]  /*09f0*/  UMOV UR6, 0x80000000 ;  /* 0x8000000000067882 */ /* 0x000fe20000000000 */
[----:B------:R-:W-:-:S11]  /*0a00*/  UMOV UR7, 0x43300000 ;  /* 0x4330000000077882 */ /* 0x000fd60000000000 */
[----:B------:R-:W-:Y:S02]  /*0a10*/  @P0 VIADD R7, R19, 0xfff00000 ;  /* 0xfff0000013070836 */ /* 0x000fe40000000000 */
[----:B------:R-:W-:Y:S02]  /*0a20*/  @P0 VIADD R0, R0, 0x1 ;  /* 0x0000000100000836 */ /* 0x000fe40000000000 */
[----:B------:R-:W-:-:S03]  /*0a30*/  @P0 IMAD.MOV.U32 R19, RZ, RZ, R7 ;  /* 0x000000ffff130224 */ /* 0x000fc600078e0007 */
[----:B------:R-:W-:-:S03]  /*0a40*/  LOP3.LUT R24, R0, 0x80000000, RZ, 0x3c, !PT ;  /* 0x8000000000187812 */ /* 0x000fc600078e3cff */
[C---:B------:R-:W-:Y:S02]  /*0a50*/  DADD R20, R18.reuse, 1 ;  /* 0x3ff0000012147429 */ /* 0x040fe40000000000 */
[----:B------:R-:W-:Y:S02]  /*0a60*/  DADD R18, R18, -1 ;  /* 0xbff0000012127429 */ /* 0x000fe40000000000 */
[----:B------:R-:W-:Y:S01]  /*0a70*/  DADD R24, R24, -UR6 ;  /* 0x8000000618187e29 */ /* 0x000fe20008000000 */
[----:B------:R-:W-:Y:S01]  /*0a80*/  UMOV UR6, 0xfefa39ef ;  /* 0xfefa39ef00067882 */ /* 0x000fe20000000000 */
[----:B------:R-:W0:Y:S01]  /*0a90*/  MUFU.RCP64H R15, R21 ;  /* 0x00000015000f7308 */ /* 0x000e220000001800 */
[----:B------:R-:W-:Y:S01]  /*0aa0*/  UMOV UR7, 0x3fe62e42 ;  /* 0x3fe62e4200077882 */ /* 0x000fe20000000000 */
[----:B0-----:R-:W-:-:S08]  /*0ab0*/  DFMA R6, -R20, R14, 1 ;  /* 0x3ff000001406742b */ /* 0x001fd0000000010e */
[----:B------:R-:W-:-:S08]  /*0ac0*/  DFMA R6, R6, R6, R6 ;  /* 0x000000060606722b */ /* 0x000fd00000000006 */
[----:B------:R-:W-:-:S08]  /*0ad0*/  DFMA R14, R14, R6, R14 ;  /* 0x000000060e0e722b */ /* 0x000fd0000000000e */
[----:B------:R-:W-:-:S08]  /*0ae0*/  DMUL R6, R18, R14 ;  /* 0x0000000e12067228 */ /* 0x000fd00000000000 */
[----:B------:R-:W-:-:S08]  /*0af0*/  DFMA R6, R18, R14, R6 ;  /* 0x0000000e1206722b */ /* 0x000fd00000000006 */
[----:B------:R-:W-:-:S08]  /*0b00*/  DMUL R16, R6, R6 ;  /* 0x0000000606107228 */ /* 0x000fd00000000000 */
[----:B------:R-:W-:Y:S01]  /*0b10*/  DFMA R20, R16, UR4, R22 ;  /* 0x0000000410147c2b */ /* 0x000fe20008000016 */
[----:B------:R-:W-:Y:S01]  /*0b20*/  UMOV UR4, 0x9f02676f ;  /* 0x9f02676f00047882 */ /* 0x000fe20000000000 */
[----:B------:R-:W-:Y:S01]  /*0b30*/  UMOV UR5, 0x3ef3b266 ;  /* 0x3ef3b26600057882 */ /* 0x000fe20000000000 */
[----:B------:R-:W-:-:S05]  /*0b40*/  DADD R22, R18, -R6 ;  /* 0x0000000012167229 */ /* 0x000fca0000000806 */
[----:B------:R-:W-:Y:S01]  /*0b50*/  DFMA R20, R16, R20, UR4 ;  /* 0x0000000410147e2b */ /* 0x000fe20008000014 */
[----:B------:R-:W-:Y:S01]  /*0b60*/  UMOV UR4, 0xa9ab0956 ;  /* 0xa9ab095600047882 */ /* 0x000fe20000000000 */
[----:B------:R-:W-:Y:S01]  /*0b70*/  UMOV UR5, 0x3f1745cb ;  /* 0x3f1745cb00057882 */ /* 0x000fe20000000000 */
[----:B------:R-:W-:-:S05]  /*0b80*/  DADD R22, R22, R22 ;  /* 0x0000000016167229 */ /* 0x000fca0000000016 */
[----:B------:R-:W-:Y:S01]  /*0b90*/  DFMA R20, R16, R20, UR4 ;  /* 0x0000000410147e2b */ /* 0x000fe20008000014 */
[----:B------:R-:W-:Y:S01]  /*0ba0*/  UMOV UR4, 0x2d1b5154 ;  /* 0x2d1b515400047882 */ /* 0x000fe20000000000 */
[----:B------:R-:W-:Y:S01]  /*0bb0*/  UMOV UR5, 0x3f3c71c7 ;  /* 0x3f3c71c700057882 */ /* 0x000fe20000000000 */
[----:B------:R-:W-:Y:S02]  /*0bc0*/  DFMA R22, R18, -R6, R22 ;  /* 0x800000061216722b */ /* 0x000fe40000000016 */
[----:B------:R-:W-:-:S03]  /*0bd0*/  DFMA R18, R24, UR6, R6 ;  /* 0x0000000618127c2b */ /* 0x000fc60008000006 */
[----:B------:R-:W-:Y:S01]  /*0be0*/  DFMA R20, R16, R20, UR4 ;  /* 0x0000000410147e2b */ /* 0x000fe20008000014 */
[----:B------:R-:W-:Y:S01]  /*0bf0*/  UMOV UR4, 0x923be72d ;  /* 0x923be72d00047882 */ /* 0x000fe20000000000 */
[----:B------:R-:W-:Y:S01]  /*0c00*/  UMOV UR5, 0x3f624924 ;  /* 0x3f62492400057882 */ /* 0x000fe20000000000 */
[----:B------:R-:W-:-:S05]  /*0c10*/  DMUL R22, R14, R22 ;  /* 0x000000160e167228 */ /* 0x000fca0000000000 */
[----:B------:R-:W-:Y:S01]  /*0c20*/  DFMA R20, R16, R20, UR4 ;  /* 0x0000000410147e2b */ /* 0x000fe20008000014 */
[----:B------:R-:W-:Y:S01]  /*0c30*/  UMOV UR4, 0x9999a3c4 ;  /* 0x9999a3c400047882 */ /* 0x000fe20000000000 */
[----:B------:R-:W-:-:S06]  /*0c40*/  UMOV UR5, 0x3f899999 ;  /* 0x3f89999900057882 */ /* 0x000fcc0000000000 */
[----:B------:R-:W-:Y:S01]  /*0c50*/  DFMA R20, R16, R20, UR4 ;  /* 0x0000000410147e2b */ /* 0x000fe20008000014 */
[----:B------:R-:W-:Y:S01]  /*0c60*/  UMOV UR4, 0x55555554 ;  /* 0x5555555400047882 */ /* 0x000fe20000000000 */
[----:B------:R-:W-:-:S06]  /*0c70*/  UMOV UR5, 0x3fb55555 ;  /* 0x3fb5555500057882 */ /* 0x000fcc0000000000 */
[----:B------:R-:W-:Y:S01]  /*0c80*/  DFMA R20, R16, R20, UR4 ;  /* 0x0000000410147e2b */ /* 0x000fe20008000014 */
[----:B------:R-:W-:Y:S01]  /*0c90*/  UMOV UR4, 0xfefa39ef ;  /* 0xfefa39ef00047882 */ /* 0x000fe20000000000 */
[----:B------:R-:W-:Y:S02]  /*0ca0*/  UMOV UR5, 0x3fe62e42 ;  /* 0x3fe62e4200057882 */ /* 0x000fe40000000000 */
[----:B------:R-:W-:Y:S01]  /*0cb0*/  DFMA R26, R24, -UR4, R18 ;  /* 0x80000004181a7c2b */ /* 0x000fe20008000012 */
[----:B------:R-:W-:Y:S01]  /*0cc0*/  UMOV UR4, 0x3b39803f ;  /* 0x3b39803f00047882 */ /* 0x000fe20000000000 */
[----:B------:R-:W-:Y:S02]  /*0cd0*/  UMOV UR5, 0x3c7abc9e ;  /* 0x3c7abc9e00057882 */ /* 0x000fe40000000000 */
[----:B------:R-:W-:-:S04]  /*0ce0*/  DMUL R20, R16, R20 ;  /* 0x0000001410147228 */ /* 0x000fc80000000000 */
[----:B------:R-:W-:-:S04]  /*0cf0*/  DADD R26, -R6, R26 ;  /* 0x00000000061a7229 */ /* 0x000fc8000000011a */
[----:B------:R-:W-:-:S08]  /*0d00*/  DFMA R20, R6, R20, R22 ;  /* 0x000000140614722b */ /* 0x000fd00000000016 */
[----:B------:R-:W-:-:S08]  /*0d10*/  DADD R20, R20, -R26 ;  /* 0x0000000014147229 */ /* 0x000fd0000000081a */
[----:B------:R-:W-:-:S08]  /*0d20*/  DFMA R20, R24, UR4, R20 ;  /* 0x0000000418147c2b */ /* 0x000fd00008000014 */
[----:B------:R-:W-:Y:S01]  /*0d30*/  DADD R18, R18, R20 ;  /* 0x0000000012127229 */ /* 0x000fe20000000014 */
[----:B------:R-:W-:Y:S10]  /*0d40*/  BRA `(.L_x_11) ;  /* 0x0000000000187947 */ /* 0x000ff40003800000 */
.L_x_10:
[----:B------:R-:W-:Y:S01]  /*0d50*/  IMAD.MOV.U32 R6, RZ, RZ, 0x0 ;  /* 0x00000000ff067424 */ /* 0x000fe200078e00ff */
[----:B------:R-:W-:Y:S01]  /*0d60*/  LOP3.LUT P0, RZ, R27, 0x7fffffff, RZ, 0xc0, !PT ;  /* 0x7fffffff1bff7812 */ /* 0x000fe2000780c0ff */
[----:B------:R-:W-:-:S06]  /*0d70*/  IMAD.MOV.U32 R7, RZ, RZ, 0x7ff00000 ;  /* 0x7ff00000ff077424 */ /* 0x000fcc00078e00ff */
[----:B------:R-:W-:-:S10]  /*0d80*/  DFMA R6, R26, R6, +INF ;  /* 0x7ff000001a06742b */ /* 0x000fd40000000006 */
[----:B------:R-:W-:Y:S02]  /*0d90*/  FSEL R18, R6, RZ, P0 ;  /* 0x000000ff06127208 */ /* 0x000fe40000000000 */
[----:B------:R-:W-:-:S07]  /*0da0*/  FSEL R19, R7, -QNAN , P0 ;  /* 0xfff0000007137808 */ /* 0x000fce0000000000 */
.L_x_11:
[----:B------:R-:W-:Y:S05]  /*0db0*/  BSYNC.RECONVERGENT B0 ;  /* 0x0000000000007941 */ /* 0x000fea0003800200 */
.L_x_9:
[----:B------:R-:W-:Y:S01]  /*0dc0*/  DMUL R18, R18, -2 ;  /* 0xc000000012127828 */ /* 0x000fe20000000000 */
[----:B------:R-:W-:Y:S01]  /*0dd0*/  IMAD.MOV.U32 R16, RZ, RZ, 0x0 ;  /* 0x00000000ff107424 */ /* 0x000fe200078e00ff */
[----:B------:R-:W-:Y:S01]  /*0de0*/  BSSY.RECONVERGENT B0, `(.L_x_12) ;  /* 0x0000019000007945 */ /* 0x000fe20003800200 */
[----:B------:R-:W-:-:S03]  /*0df0*/  IMAD.MOV.U32 R17, RZ, RZ, 0x3fd80000 ;  /* 0x3fd80000ff117424 */ /* 0x000fc600078e00ff */
[----:B------:R-:W0:Y:S04]  /*0e00*/  MUFU.RSQ64H R15, R19 ;  /* 0x00000013000f7308 */ /* 0x000e280000001c00 */
[----:B------:R-:W-:-:S05]  /*0e10*/  VIADD R14, R19, 0xfcb00000 ;  /* 0xfcb00000130e7836 */ /* 0x000fca0000000000 */
[----:B------:R-:W-:Y:S01]  /*0e20*/  ISETP.GE.U32.AND P0, PT, R14, 0x7ca00000, PT ;  /* 0x7ca000000e00780c */ /* 0x000fe20003f06070 */
[----:B0-----:R-:W-:-:S08]  /*0e30*/  DMUL R6, R14, R14 ;  /* 0x0000000e0e067228 */ /* 0x001fd00000000000 */
[----:B------:R-:W-:-:S08]  /*0e40*/  DFMA R6, R18, -R6, 1 ;  /* 0x3ff000001206742b */ /* 0x000fd00000000806 */
[----:B------:R-:W-:Y:S02]  /*0e50*/  DFMA R16, R6, R16, 0.5 ;  /* 0x3fe000000610742b */ /* 0x000fe40000000010 */
[----:B------:R-:W-:-:S08]  /*0e60*/  DMUL R6, R14, R6 ;  /* 0x000000060e067228 */ /* 0x000fd00000000000 */
[----:B------:R-:W-:-:S08]  /*0e70*/  DFMA R20, R16, R6, R14 ;  /* 0x000000061014722b */ /* 0x000fd0000000000e */
[----:B------:R-:W-:Y:S02]  /*0e80*/  DMUL R22, R18, R20 ;  /* 0x0000001412167228 */ /* 0x000fe40000000000 */
[----:B------:R-:W-:Y:S02]  /*0e90*/  VIADD R17, R21, 0xfff00000 ;  /* 0xfff0000015117836 */ /* 0x000fe40000000000 */
[----:B------:R-:W-:-:S04]  /*0ea0*/  IMAD.MOV.U32 R16, RZ, RZ, R20 ;  /* 0x000000ffff107224 */ /* 0x000fc800078e0014 */
[----:B------:R-:W-:-:S08]  /*0eb0*/  DFMA R24, R22, -R22, R18 ;  /* 0x800000161618722b */ /* 0x000fd00000000012 */
[----:B------:R-:W-:Y:S01]  /*0ec0*/  DFMA R6, R24, R16, R22 ;  /* 0x000000101806722b */ /* 0x000fe20000000016 */
[----:B------:R-:W-:Y:S10]  /*0ed0*/  @!P0 BRA `(.L_x_13) ;  /* 0x0000000000248947 */ /* 0x000ff40003800000 */
[----:B------:R-:W-:Y:S01]  /*0ee0*/  MOV R16, R18 ;  /* 0x0000001200107202 */ /* 0x000fe20000000f00 */
[----:B------:R-:W-:Y:S01]  /*0ef0*/  IMAD.MOV.U32 R6, RZ, RZ, R20 ;  /* 0x000000ffff067224 */ /* 0x000fe200078e0014 */
[----:B------:R-:W-:Y:S01]  /*0f00*/  MOV R0, 0xf50 ;  /* 0x00000f5000007802 */ /* 0x000fe20000000f00 */
[----:B------:R-:W-:Y:S02]  /*0f10*/  IMAD.MOV.U32 R18, RZ, RZ, R22 ;  /* 0x000000ffff127224 */ /* 0x000fe400078e0016 */
[----:B------:R-:W-:Y:S02]  /*0f20*/  IMAD.MOV.U32 R21, RZ, RZ, R23 ;  /* 0x000000ffff157224 */ /* 0x000fe400078e0017 */
[----:B------:R-:W-:-:S07]  /*0f30*/  IMAD.MOV.U32 R7, RZ, RZ, R17 ;  /* 0x000000ffff077224 */ /* 0x000fce00078e0011 */
[----:B-----5:R-:W-:Y:S05]  /*0f40*/  CALL.REL.NOINC `($__internal_2_$__cuda_sm20_dsqrt_rn_f64_mediumpath_v1) ;  /* 0x0000006400547944 */ /* 0x020fea0003c00000 */
[----:B------:R-:W-:Y:S02]  /*0f50*/  IMAD.MOV.U32 R6, RZ, RZ, R3 ;  /* 0x000000ffff067224 */ /* 0x000fe400078e0003 */
[----:B------:R-:W-:-:S07]  /*0f60*/  IMAD.MOV.U32 R7, RZ, RZ, R14 ;  /* 0x000000ffff077224 */ /* 0x000fce00078e000e */
.L_x_13:
[----:B------:R-:W-:Y:S05]  /*0f70*/  BSYNC.RECONVERGENT B0 ;  /* 0x0000000000007941 */ /* 0x000fea0003800200 */
.L_x_12:
[----:B-----5:R-:W-:Y:S02]  /*0f80*/  DADD R10, R10, 1 ;  /* 0x3ff000000a0a7429 */ /* 0x020fe40000000000 */
[----:B------:R-:W-:-:S08]  /*0f90*/  DMUL R4, R6, R4 ;  /* 0x0000000406047228 */ /* 0x000fd00000000000 */
[----:B------:R-:W-:Y:S01]  /*0fa0*/  DFMA R4, R4, 5, R10 ;  /* 0x401400000404782b */ /* 0x000fe2000000000a */
[----:B------:R-:W0:Y:S06]  /*0fb0*/  LDC.64 R10, c[0x0][0x388] ;  /* 0x0000e200ff0a7b82 */ /* 0x000e2c0000000a00 */
[----:B------:R1:W-:Y:S04]  /*0fc0*/  STG.E.64 desc[UR10][R8.64], R4 ;  /* 0x0000000408007986 */ /* 0x0003e8000c101b0a */
[----:B------:R-:W2:Y:S01]  /*0fd0*/  LDG.E R0, desc[UR10][R12.64] ;  /* 0x0000000a0c007981 */ /* 0x000ea2000c1e1900 */
[----:B0-----:R-:W-:-:S05]  /*0fe0*/  IMAD.WIDE R10, R2, 0x8, R10 ;  /* 0x00000008020a7825 */ /* 0x001fca00078e020a */
[----:B------:R0:W5:Y:S01]  /*0ff0*/  LDG.E.64 R26, desc[UR10][R10.64] ;  /* 0x0000000a0a1a7981 */ /* 0x000162000c1e1b00 */
[----:B------:R-:W3:Y:S01]  /*1000*/  MUFU.RCP64H R7, 2.14748262400000000000e+09 ;  /* 0x41dfffff00077908 */ /* 0x000ee20000001800 */
[----:B------:R-:W-:Y:S01]  /*1010*/  IMAD.MOV.U32 R14, RZ, RZ, -0x400000 ;  /* 0xffc00000ff0e7424 */ /* 0x000fe200078e00ff */
[----:B------:R-:W-:Y:S01]  /*1020*/  BSSY.RECONVERGENT B1, `(.L_x_14) ;  /* 0x000001b000017945 */ /* 0x000fe20003800200 */
[----:B------:R-:W-:Y:S02]  /*1030*/  IMAD.MOV.U32 R15, RZ, RZ, 0x41dfffff ;  /* 0x41dfffffff0f7424 */ /* 0x000fe400078e00ff */
[----:B------:R-:W-:Y:S02]  /*1040*/  IMAD.MOV.U32 R6, RZ, RZ, 0x1 ;  /* 0x00000001ff067424 */ /* 0x000fe400078e00ff */
[----:B------:R-:W-:-:S04]  /*1050*/  IMAD.MOV.U32 R3, RZ, RZ, 0x41c64e6d ;  /* 0x41c64e6dff037424 */ /* 0x000fc800078e00ff */
[----:B---3--:R-:W-:-:S08]  /*1060*/  DFMA R16, R6, -R14, 1 ;  /* 0x3ff000000610742b */ /* 0x008fd0000000080e */
[----:B------:R-:W-:-:S08]  /*1070*/  DFMA R16, R16, R16, R16 ;  /* 0x000000101010722b */ /* 0x000fd00000000010 */
[----:B------:R-:W-:Y:S01]  /*1080*/  DFMA R16, R6, R16, R6 ;  /* 0x000000100610722b */ /* 0x000fe20000000006 */
[----:B--2---:R-:W-:-:S04]  /*1090*/  IMAD R0, R0, R3, 0x3039 ;  /* 0x0000303900007424 */ /* 0x004fc800078e0203 */
[----:B------:R-:W-:-:S05]  /*10a0*/  IMAD.HI R3, R0, 0x40000001, RZ ;  /* 0x4000000100037827 */ /* 0x000fca00078e02ff */
[----:B-1----:R-:W-:-:S04]  /*10b0*/  SHF.R.U32.HI R4, RZ, 0x1f, R3 ;  /* 0x0000001fff047819 */ /* 0x002fc80000011603 */
[----:B------:R-:W-:Y:S01]  /*10c0*/  LEA.HI.SX32 R3, R3, R4, 0x3 ;  /* 0x0000000403037211 */ /* 0x000fe200078f1aff */
[----:B------:R-:W-:-:S04]  /*10d0*/  DFMA R4, R16, -R14, 1 ;  /* 0x3ff000001004742b */ /* 0x000fc8000000080e */
[----:B------:R-:W-:-:S04]  /*10e0*/  IMAD R3, R3, -0x7fffffff, R0 ;  /* 0x8000000103037824 */ /* 0x000fc800078e0200 */
[----:B------:R-:W1:Y:S01]  /*10f0*/  I2F.F64 R24, R3 ;  /* 0x0000000300187312 */ /* 0x000e620000201c00 */
[----:B------:R-:W-:-:S08]  /*1100*/  DFMA R16, R16, R4, R16 ;  /* 0x000000041010722b */ /* 0x000fd00000000010 */
        /* <DEDUP_REMOVED lines=8> */
[----:B------:R-:W-:Y:S02]  /*1190*/  MOV R23, 0x41dfffff ;  /* 0x41dfffff00177802 */ /* 0x000fe40000000f00 */
[----:B------:R-:W-:-:S07]  /*11a0*/  MOV R0, 0x11c0 ;  /* 0x000011c000007802 */ /* 0x000fce0000000f00 */
[----:B-----5:R-:W-:Y:S05]  /*11b0*/  CALL.REL.NOINC `($__internal_1_$__cuda_sm20_div_rn_f64_full) ;  /* 0x0000005c00307944 */ /* 0x020fea0003c00000 */
[----:B------:R-:W-:-:S07]  /*11c0*/  IMAD.MOV.U32 R7, RZ, RZ, R5 ;  /* 0x000000ffff077224 */ /* 0x000fce00078e0005 */
.L_x_15:
[----:B------:R-:W-:Y:S05]  /*11d0*/  BSYNC.RECONVERGENT B1 ;  /* 0x0000000000017941 */ /* 0x000fea0003800200 */
.L_x_14:
[----:B------:R-:W0:Y:S01]  /*11e0*/  MUFU.RCP64H R5, 2.14748262400000000000e+09 ;  /* 0x41dfffff00057908 */ /* 0x000e220000001800 */
[----:B------:R-:W-:Y:S01]  /*11f0*/  IMAD.MOV.U32 R14, RZ, RZ, -0x400000 ;  /* 0xffc00000ff0e7424 */ /* 0x000fe200078e00ff */
[----:B------:R-:W-:Y:S01]  /*1200*/  BSSY.RECONVERGENT B1, `(.L_x_16) ;  /* 0x000001d000017945 */ /* 0x000fe20003800200 */
[----:B------:R-:W-:Y:S01]  /*1210*/  IMAD.MOV.U32 R15, RZ, RZ, 0x41dfffff ;  /* 0x41dfffffff0f7424 */ /* 0x000fe200078e00ff */
[----:B------:R-:W-:Y:S01]  /*1220*/  DADD R28, -RZ, |R6| ;  /* 0x00000000ff1c7229 */ /* 0x000fe20000000506 */
[----:B------:R-:W-:Y:S02]  /*1230*/  IMAD.MOV.U32 R4, RZ, RZ, 0x1 ;  /* 0x00000001ff047424 */ /* 0x000fe400078e00ff */
[----:B------:R-:W-:-:S04]  /*1240*/  IMAD.MOV.U32 R0, RZ, RZ, 0x41c64e6d ;  /* 0x41c64e6dff007424 */ /* 0x000fc800078e00ff */
[----:B------:R-:W-:-:S04]  /*1250*/  IMAD R3, R3, R0, 0x3039 ;  /* 0x0000303903037424 */ /* 0x000fc800078e0200 */
[----:B------:R-:W-:Y:S01]  /*1260*/  IMAD.HI R0, R3, 0x40000001, RZ ;  /* 0x4000000103007827 */ /* 0x000fe200078e02ff */
[----:B0-----:R-:W-:-:S04]  /*1270*/  DFMA R16, R4, -R14, 1 ;  /* 0x3ff000000410742b */ /* 0x001fc8000000080e */
[----:B------:R-:W-:-:S04]  /*1280*/  SHF.R.U32.HI R19, RZ, 0x1f, R0 ;  /* 0x0000001fff137819 */ /* 0x000fc80000011600 */
[----:B------:R-:W-:Y:S01]  /*1290*/  LEA.HI.SX32 R0, R0, R19, 0x3 ;  /* 0x0000001300007211 */ /* 0x000fe200078f1aff */
[----:B------:R-:W-:-:S04]  /*12a0*/  DFMA R16, R16, R16, R16 ;  /* 0x000000101010722b */ /* 0x000fc80000000010 */
[----:B------:R-:W-:-:S04]  /*12b0*/  IMAD R3, R0, -0x7fffffff, R3 ;  /* 0x8000000100037824 */ /* 0x000fc800078e0203 */
[----:B------:R-:W-:Y:S01]  /*12c0*/  DFMA R16, R4, R16, R4 ;  /* 0x000000100410722b */ /* 0x000fe20000000004 */
[----:B------:R-:W0:Y:S01]  /*12d0*/  I2F.F64 R24, R3 ;  /* 0x0000000300187312 */ /* 0x000e220000201c00 */
[----:B------:R1:W-:Y:S06]  /*12e0*/  STG.E desc[UR10][R12.64], R3 ;  /* 0x000000030c007986 */ /* 0x0003ec000c10190a */
[----:B------:R-:W-:-:S08]  /*12f0*/  DFMA R4, R16, -R14, 1 ;  /* 0x3ff000001004742b */ /* 0x000fd0000000080e */
[----:B------:R-:W-:Y:S01]  /*1300*/  DFMA R16, R16, R4, R16 ;  /* 0x000000041010722b */ /* 0x000fe20000000010 */
[----:B0-----:R-:W-:-:S07]  /*1310*/  FSETP.GEU.AND P1, PT, |R25|, 6.5827683646048100446e-37, PT ;  /* 0x036000001900780b */ /* 0x001fce0003f2e200 */
        /* <DEDUP_REMOVED lines=11> */
.L_x_17:
[----:B------:R-:W-:Y:S05]  /*13d0*/  BSYNC.RECONVERGENT B1 ;  /* 0x0000000000017941 */ /* 0x000fea0003800200 */
.L_x_16:
        /* <DEDUP_REMOVED lines=27> */
[----:B------:R-:W-:Y:S01]  /*1590*/  IMAD.MOV.U32 R20, RZ, RZ, R14 ;  /* 0x000000ffff147224 */ /* 0x000fe200078e000e */
[----:B------:R-:W-:-:S07]  /*15a0*/  MOV R21, R15 ;  /* 0x0000000f00157202 */ /* 0x000fce0000000f00 */
.L_x_21:
[----:B------:R-:W-:Y:S05]  /*15b0*/  BSYNC.RECONVERGENT B1 ;  /* 0x0000000000017941 */ /* 0x000fea0003800200 */
.L_x_20:
[----:B------:R-:W-:-:S07]  /*15c0*/  VIADD R0, R0, 0x1 ;  /* 0x0000000100007836 */ /* 0x000fce0000000000 */
.L_x_19:
[----:B------:R-:W-:Y:S05]  /*15d0*/  BSYNC.RECONVERGENT B0 ;  /* 0x0000000000007941 */ /* 0x000fea0003800200 */
.L_x_18:
        /* <DEDUP_REMOVED lines=16> */
[----:B------:R-:W-:Y:S01]  /*16e0*/  FSEL R31, -R3, 0.11223486810922622681, !P0 ;  /* 0x3de5db65031f7808 */ /* 0x000fe20004000100 */
[----:B------:R-:W-:-:S05]  /*16f0*/  IMAD.MOV.U32 R3, RZ, RZ, R29 ;  /* 0x000000ffff037224 */ /* 0x000fca00078e001d */
[----:B--2---:R-:W-:-:S08]  /*1700*/  DFMA R16, R22, R30, R16 ;  /* 0x0000001e1610722b */ /* 0x004fd00000000010 */
[----:B------:R-:W-:-:S08]  /*1710*/  DFMA R16, R22, R16, R18 ;  /* 0x000000101610722b */ /* 0x000fd00000000012 */
[----:B---3--:R-:W-:Y:S01]  /*1720*/  DFMA R12, R22, R16, R12 ;  /* 0x00000010160c722b */ /* 0x008fe2000000000c */
[----:B------:R-:W-:Y:S01]  /*1730*/  IMAD.MOV.U32 R16, RZ, RZ, R28 ;  /* 0x000000ffff107224 */ /* 0x000fe200078e001c */
[----:B------:R-:W-:-:S06]  /*1740*/  @!P1 DMUL R28, R28, 1.80143985094819840000e+16 ;  /* 0x435000001c1c9828 */ /* 0x000fcc0000000000 */
[----:B------:R-:W-:-:S04]  /*1750*/  DFMA R12, R22, R12, R14 ;  /* 0x0000000c160c722b */ /* 0x000fc8000000000e */
[----:B------:R-:W-:Y:S02]  /*1760*/  @!P1 IMAD.MOV.U32 R3, RZ, RZ, R29 ;  /* 0x000000ffff039224 */ /* 0x000fe400078e001d */
[----:B------:R-:W-:Y:S02]  /*1770*/  @!P1 IMAD.MOV.U32 R16, RZ, RZ, R28 ;  /* 0x000000ffff109224 */ /* 0x000fe400078e001c */
[----:B----4-:R-:W-:Y:S01]  /*1780*/  DFMA R4, R22, R12, R4 ;  /* 0x0000000c1604722b */ /* 0x010fe20000000004 */
[----:B------:R-:W-:-:S05]  /*1790*/  VIADD R12, R3, 0xffffffff ;  /* 0xffffffff030c7836 */ /* 0x000fca0000000000 */
[----:B------:R-:W-:Y:S02]  /*17a0*/  ISETP.GT.U32.AND P2, PT, R12, 0x7feffffe, PT ;  /* 0x7feffffe0c00780c */ /* 0x000fe40003f44070 */
[----:B------:R-:W-:-:S08]  /*17b0*/  DFMA R4, R22, R4, R6 ;  /* 0x000000041604722b */ /* 0x000fd00000000006 */
[----:B------:R-:W-:Y:S02]  /*17c0*/  DFMA R20, R4, R20, R20 ;  /* 0x000000140414722b */ /* 0x000fe40000000014 */
[----:B------:R-:W-:-:S10]  /*17d0*/  DFMA R4, R22, R4, 1 ;  /* 0x3ff000001604742b */ /* 0x000fd40000000004 */
[----:B------:R-:W-:Y:S02]  /*17e0*/  FSEL R6, R4, R20, !P0 ;  /* 0x0000001404067208 */ /* 0x000fe40004000000 */
[----:B------:R-:W-:Y:S02]  /*17f0*/  FSEL R7, R5, R21, !P0 ;  /* 0x0000001505077208 */ /* 0x000fe40004000000 */
[----:B------:R-:W-:Y:S01]  /*1800*/  LOP3.LUT P0, RZ, R0, 0x2, RZ, 0xc0, !PT ;  /* 0x0000000200ff7812 */ /* 0x000fe2000780c0ff */
[----:B------:R-:W-:Y:S01]  /*1810*/  IMAD.MOV.U32 R0, RZ, RZ, -0x3ff ;  /* 0xfffffc01ff007424 */ /* 0x000fe200078e00ff */
[----:B------:R-:W-:Y:S02]  /*1820*/  @!P1 MOV R0, 0xfffffbcb ;  /* 0xfffffbcb00009802 */ /* 0x000fe40000000f00 */
[----:B------:R-:W-:-:S10]  /*1830*/  DADD R4, RZ, -R6 ;  /* 0x00000000ff047229 */ /* 0x000fd40000000806 */
[----:B------:R-:W-:Y:S02]  /*1840*/  FSEL R4, R6, R4, !P0 ;  /* 0x0000000406047208 */ /* 0x000fe40004000000 */
[----:B------:R-:W-:Y:S01]  /*1850*/  FSEL R5, R7, R5, !P0 ;  /* 0x0000000507057208 */ /* 0x000fe20004000000 */
[----:B------:R-:W-:Y:S06]  /*1860*/  @P2 BRA `(.L_x_23) ;  /* 0x0000000400002947 */ /* 0x000fec0003800000 */
[C---:B------:R-:W-:Y:S01]  /*1870*/  LOP3.LUT R6, R3.reuse, 0xfffff, RZ, 0xc0, !PT ;  /* 0x000fffff03067812 */ /* 0x040fe200078ec0ff */
[----:B------:R-:W-:Y:S01]  /*1880*/  IMAD.MOV.U32 R12, RZ, RZ, RZ ;  /* 0x000000ffff0c7224 */ /* 0x000fe200078e00ff */
[----:B------:R-:W-:Y:S01]  /*1890*/  UMOV UR4, 0x3ae80f1e ;  /* 0x3ae80f1e00047882 */ /* 0x000fe20000000000 */
[----:B------:R-:W-:Y:S01]  /*18a0*/  IMAD.MOV.U32 R20, RZ, RZ, -0x748574fc ;  /* 0x8b7a8b04ff147424 */ /* 0x000fe200078e00ff */
[----:B------:R-:W-:Y:S01]  /*18b0*/  LOP3.LUT R17, R6, 0x3ff00000, RZ, 0xfc, !PT ;  /* 0x3ff0000006117812 */ /* 0x000fe200078efcff */
[----:B------:R-:W-:Y:S01]  /*18c0*/  IMAD.MOV.U32 R21, RZ, RZ, 0x3ed0ee25 ;  /* 0x3ed0ee25ff157424 */ /* 0x000fe200078e00ff */
        /* <DEDUP_REMOVED lines=58> */
.L_x_23:
[----:B------:R-:W-:Y:S01]  /*1c70*/  IMAD.MOV.U32 R6, RZ, RZ, 0x0 ;  /* 0x00000000ff067424 */ /* 0x000fe200078e00ff */
[----:B------:R-:W-:Y:S01]  /*1c80*/  LOP3.LUT P0, RZ, R29, 0x7fffffff, RZ, 0xc0, !PT ;  /* 0x7fffffff1dff7812 */ /* 0x000fe2000780c0ff */
[----:B------:R-:W-:-:S06]  /*1c90*/  IMAD.MOV.U32 R7, RZ, RZ, 0x7ff00000 ;  /* 0x7ff00000ff077424 */ /* 0x000fcc00078e00ff */
[----:B------:R-:W-:-:S10]  /*1ca0*/  DFMA R6, R28, R6, +INF ;  /* 0x7ff000001c06742b */ /* 0x000fd40000000006 */
[----:B------:R-:W-:Y:S02]  /*1cb0*/  FSEL R16, R6, RZ, P0 ;  /* 0x000000ff06107208 */ /* 0x000fe40000000000 */
[----:B------:R-:W-:-:S07]  /*1cc0*/  FSEL R17, R7, -QNAN , P0 ;  /* 0xfff0000007117808 */ /* 0x000fce0000000000 */
.L_x_24:
[----:B------:R-:W-:Y:S05]  /*1cd0*/  BSYNC.RECONVERGENT B0 ;  /* 0x0000000000007941 */ /* 0x000fea0003800200 */
.L_x_22:
[----:B------:R-:W-:Y:S01]  /*1ce0*/  DMUL R16, R16, -2 ;  /* 0xc000000010107828 */ /* 0x000fe20000000000 */
[----:B------:R-:W-:Y:S02]  /*1cf0*/  IMAD.MOV.U32 R14, RZ, RZ, 0x0 ;  /* 0x00000000ff0e7424 */ /* 0x000fe400078e00ff */
[----:B------:R-:W-:-:S03]  /*1d00*/  IMAD.MOV.U32 R15, RZ, RZ, 0x3fd80000 ;  /* 0x3fd80000ff0f7424 */ /* 0x000fc600078e00ff */
[----:B------:R-:W0:Y:S04]  /*1d10*/  MUFU.RSQ64H R13, R17 ;  /* 0x00000011000d7308 */ /* 0x000e280000001c00 */
[----:B------:R-:W-:-:S04]  /*1d20*/  IADD3 R12, PT, PT, R17, -0x3500000, RZ ;  /* 0xfcb00000110c7810 */ /* 0x000fc80007ffe0ff */
[----:B------:R-:W-:Y:S02]  /*1d30*/  ISETP.GE.U32.AND P0, PT, R12, 0x7ca00000, PT ;  /* 0x7ca000000c00780c */ /* 0x000fe40003f06070 */
        /* <DEDUP_REMOVED lines=11> */
[----:B------:R-:W-:Y:S01]  /*1df0*/  IMAD.MOV.U32 R6, RZ, RZ, R18 ;  /* 0x000000ffff067224 */ /* 0x000fe200078e0012 */
[----:B------:R-:W-:Y:S01]  /*1e00*/  MOV R7, R15 ;  /* 0x0000000f00077202 */ /* 0x000fe20000000f00 */
[----:B------:R-:W-:Y:S01]  /*1e10*/  IMAD.MOV.U32 R19, RZ, RZ, R17 ;  /* 0x000000ffff137224 */ /* 0x000fe200078e0011 */
[----:B------:R-:W-:Y:S01]  /*1e20*/  MOV R0, 0x1e80 ;  /* 0x00001e8000007802 */ /* 0x000fe20000000f00 */
[----:B------:R-:W-:Y:S02]  /*1e30*/  IMAD.MOV.U32 R24, RZ, RZ, R22 ;  /* 0x000000ffff187224 */ /* 0x000fe400078e0016 */
[----:B------:R-:W-:Y:S02]  /*1e40*/  IMAD.MOV.U32 R25, RZ, RZ, R23 ;  /* 0x000000ffff197224 */ /* 0x000fe400078e0017 */
[----:B------:R-:W-:Y:S02]  /*1e50*/  IMAD.MOV.U32 R18, RZ, RZ, R20 ;  /* 0x000000ffff127224 */ /* 0x000fe400078e0014 */
[----:B------:R-:W-:-:S07]  /*1e60*/  IMAD.MOV.U32 R14, RZ, RZ, R12 ;  /* 0x000000ffff0e7224 */ /* 0x000fce00078e000c */
[----:B-----5:R-:W-:Y:S05]  /*1e70*/  CALL.REL.NOINC `($__internal_2_$__cuda_sm20_dsqrt_rn_f64_mediumpath_v1) ;  /* 0x0000005400887944 */ /* 0x020fea0003c00000 */
[----:B------:R-:W-:Y:S02]  /*1e80*/  IMAD.MOV.U32 R6, RZ, RZ, R3 ;  /* 0x000000ffff067224 */ /* 0x000fe400078e0003 */
[----:B------:R-:W-:-:S07]  /*1e90*/  IMAD.MOV.U32 R7, RZ, RZ, R14 ;  /* 0x000000ffff077224 */ /* 0x000fce00078e000e */
.L_x_25:
[----:B-----5:R-:W-:Y:S01]  /*1ea0*/  DADD R26, R26, -2 ;  /* 0xc00000001a1a7429 */ /* 0x020fe20000000000 */
[----:B------:R-:W-:Y:S05]  /*1eb0*/  WARPSYNC.ALL ;  /* 0x0000000000007948 */ /* 0x000fea0003800000 */
[----:B------:R-:W-:Y:S01]  /*1ec0*/  DMUL R4, R6, R4 ;  /* 0x0000000406047228 */ /* 0x000fe20000000000 */
[----:B------:R-:W0:Y:S01]  /*1ed0*/  LDCU UR6, c[0x0][0x3cc] ;  /* 0x00007980ff0677ac */ /* 0x000e220008000800 */
[----:B------:R-:W-:-:S06]  /*1ee0*/  CS2R R12, SRZ ;  /* 0x00000000000c7805 */ /* 0x000fcc000001ff00 */
[----:B------:R-:W-:-:S07]  /*1ef0*/  DFMA R4, R4, 2, R26 ;  /* 0x400000000404782b */ /* 0x000fce000000001a */
[----:B------:R1:W-:Y:S01]  /*1f00*/  STG.E.64 desc[UR10][R10.64], R4 ;  /* 0x000000040a007986 */ /* 0x0003e2000c101b0a */
[----:B0-----:R-:W-:Y:S01]  /*1f10*/  UISETP.GE.AND UP0, UPT, UR6, 0x1, UPT ;  /* 0x000000010600788c */ /* 0x001fe2000bf06270 */
[----:B------:R-:W-:Y:S08]  /*1f20*/  BAR.SYNC.DEFER_BLOCKING 0x0 ;  /* 0x0000000000007b1d */ /* 0x000ff00000010000 */
[----:B------:R-:W-:Y:S05]  /*1f30*/  BRA.U !UP0, `(.L_x_26) ;  /* 0x0000002908247547 */ /* 0x000fea000b800000 */
[----:B------:R-:W1:Y:S01]  /*1f40*/  LDCU.64 UR4, c[0x0][0x3d8] ;  /* 0x00007b00ff0477ac */ /* 0x000e620008000a00 */
[----:B------:R-:W-:Y:S02]  /*1f50*/  IMAD R3, R2, UR6, RZ ;  /* 0x0000000602037c24 */ /* 0x000fe4000f8e02ff */
[----:B------:R-:W-:Y:S01]  /*1f60*/  IMAD.MOV.U32 R0, RZ, RZ, RZ ;  /* 0x000000ffff007224 */ /* 0x000fe200078e00ff */
[----:B------:R-:W0:Y:S01]  /*1f70*/  LDCU UR8, c[0x0][0x3d4] ;  /* 0x00007a80ff0877ac */ /* 0x000e220008000800 */
[----:B------:R-:W-:Y:S02]  /*1f80*/  UISETP.GE.U32.AND UP0, UPT, UR6, 0x4, UPT ;  /* 0x000000040600788c */ /* 0x000fe4000bf06070 */
[----:B------:R-:W-:-:S04]  /*1f90*/  ULOP3.LUT UR7, UR6, 0x3, URZ, 0xc0, !UPT ;  /* 0x0000000306077892 */ /* 0x000fc8000f8ec0ff */
[----:B------:R-:W-:Y:S01]  /*1fa0*/  UISETP.NE.AND UP1, UPT, UR7, URZ, UPT ;  /* 0x000000ff0700728c */ /* 0x000fe2000bf25270 */
[----:B-1----:R-:W1:Y:S08]  /*1fb0*/  I2F.F64 R4, UR4 ;  /* 0x0000000400047d12 */ /* 0x002e700008201c00 */
[----:B------:R-:W2:Y:S08]  /*1fc0*/  I2F.F64 R6, UR5 ;  /* 0x0000000500067d12 */ /* 0x000eb00008201c00 */
[----:B0-----:R-:W0:Y:S01]  /*1fd0*/  I2F.F64 R12, UR8 ;  /* 0x00000008000c7d12 */ /* 0x001e220008201c00 */
[----:B-1----:R-:W-:Y:S05]  /*1fe0*/  BRA.U !UP0, `(.L_x_27) ;  /* 0x0000000508c07547 */ /* 0x002fea000b800000 */
[----:B------:R-:W1:Y:S01]  /*1ff0*/  LDCU.64 UR4, c[0x0][0x3a0] ;  /* 0x00007400ff0477ac */ /* 0x000e620008000a00 */
[----:B------:R-:W-:Y:S01]  /*2000*/  IMAD.MOV.U32 R16, RZ, RZ, R3 ;  /* 0x000000ffff107224 */ /* 0x000fe200078e0003 */
[----:B------:R-:W-:Y:S01]  /*2010*/  ULOP3.LUT UR8, UR6, 0x7ffffffc, URZ, 0xc0, !UPT ;  /* 0x7ffffffc06087892 */ /* 0x000fe2000f8ec0ff */
[----:B------:R-:W3:Y:S05]  /*2020*/  LDCU UR12, c[0x0][0x3d0] ;  /* 0x00007a00ff0c77ac */ /* 0x000eea0008000800 */
[----:B------:R-:W-:Y:S01]  /*2030*/  IMAD.U32 R0, RZ, RZ, UR8 ;  /* 0x00000008ff007e24 */ /* 0x000fe2000f8e00ff */
[----:B------:R-:W-:Y:S02]  /*2040*/  UIADD3 UR9, UPT, UPT, -UR8, URZ, URZ ;  /* 0x000000ff08097290 */ /* 0x000fe4000fffe1ff */
[----:B-1----:R-:W-:-:S04]  /*2050*/  UIADD3 UR4, UP2, UPT, UR4, 0x10, URZ ;  /* 0x0000001004047890 */ /* 0x002fc8000ff5e0ff */
[----:B------:R-:W-:Y:S02]  /*2060*/  UIADD3.X UR5, UPT, UPT, URZ, UR5, URZ, UP2, !UPT ;  /* 0x00000005ff057290 */ /* 0x000fe400097fe4ff */
[----:B------:R-:W-:-:S04]  /*2070*/  IMAD.U32 R14, RZ, RZ, UR4 ;  /* 0x00000004ff0e7e24 */ /* 0x000fc8000f8e00ff */
[----:B---3--:R-:W-:-:S07]  /*2080*/  IMAD.U32 R15, RZ, RZ, UR5 ;  /* 0x00000005ff0f7e24 */ /* 0x008fce000f8e00ff */
.L_x_28:
[----:B-1----:R-:W3:Y:S04]  /*2090*/  LDG.E.64 R18, desc[UR10][R8.64] ;  /* 0x0000000a08127981 */ /* 0x002ee8000c1e1b00 */
[----:B------:R-:W4:Y:S04]  /*20a0*/  LDG.E.64 R24, desc[UR10][R10.64] ;  /* 0x0000000a0a187981 */ /* 0x000f28000c1e1b00 */
[----:B------:R-:W5:Y:S04]  /*20b0*/  LDG.E R28, desc[UR10][R14.64+-0xc] ;  /* 0xfffff40a0e1c7981 */ /* 0x000f68000c1e1900 */
[----:B------:R-:W2:Y:S01]  /*20c0*/  LDG.E R29, desc[UR10][R14.64+-0x10] ;  /* 0xfffff00a0e1d7981 */ /* 0x000ea2000c1e1900 */
[----:B------:R-:W-:-:S02]  /*20d0*/  IMAD.MOV.U32 R17, RZ, RZ, 0x3fe00000 ;  /* 0x3fe00000ff117424 */ /* 0x000fc400078e00ff */
[----:B------:R-:W-:-:S03]  /*20e0*/  IMAD.MOV.U32 R20, RZ, RZ, RZ ;  /* 0x000000ffff147224 */ /* 0x000fc600078e00ff */
[----:B---3--:R-:W-:-:S06]  /*20f0*/  LOP3.LUT R21, R17, 0x80000000, R19, 0xb8, !PT ;  /* 0x8000000011157812 */ /* 0x008fcc00078eb813 */
[----:B------:R-:W-:Y:S01]  /*2100*/  DADD.RZ R18, R18, R20 ;  /* 0x0000000012127229 */ /* 0x000fe2000000c014 */
[----:B----4-:R-:W-:-:S06]  /*2110*/  LOP3.LUT R21, R17, 0x80000000, R25, 0xb8, !PT ;  /* 0x8000000011157812 */ /* 0x010fcc00078eb819 */
[----:B------:R-:W-:Y:S01]  /*2120*/  DADD.RZ R20, R24, R20 ;  /* 0x0000000018147229 */ /* 0x000fe2000000c014 */
[----:B-----5:R-:W-:Y:S08]  /*2130*/  I2F.F64 R22, R28 ;  /* 0x0000001c00167312 */ /* 0x020ff00000201c00 */
[----:B--2---:R-:W-:Y:S08]  /*2140*/  I2F.F64 R26, R29 ;  /* 0x0000001d001a7312 */ /* 0x004ff00000201c00 */
[----:B------:R-:W1:Y:S08]  /*2150*/  FRND.F64.TRUNC R18, R18 ;  /* 0x0000001200127313 */ /* 0x000e70000030d800 */
[----:B------:R-:W2:Y:S01]  /*2160*/  FRND.F64.TRUNC R20, R20 ;  /* 0x0000001400147313 */ /* 0x000ea2000030d800 */
[----:B-1----:R-:W-:-:S02]  /*2170*/  DADD R22, R18, R22 ;  /* 0x0000000012167229 */ /* 0x002fc40000000016 */
[----:B--2---:R-:W-:-:S06]  /*2180*/  DADD R26, R20, R26 ;  /* 0x00000000141a7229 */ /* 0x004fcc000000001a */
[----:B------:R-:W-:Y:S02]  /*2190*/  DMUL R22, R4, R22 ;  /* 0x0000001604167228 */ /* 0x000fe40000000000 */
[----:B------:R-:W-:-:S08]  /*21a0*/  DMUL R26, R6, R26 ;  /* 0x0000001a061a7228 */ /* 0x000fd00000000000 */
[----:B------:R-:W-:Y:S02]  /*21b0*/  DFMA R22, R6, R22, R26 ;  /* 0x000000160616722b */ /* 0x000fe4000000001a */
[----:B------:R-:W1:Y:S06]  /*21c0*/  LDC.64 R26, c[0x0][0x398] ;  /* 0x0000e600ff1a7b82 */ /* 0x000e6c0000000a00 */
[----:B0-----:R-:W-:-:S10]  /*21d0*/  DADD R24, R12, R22 ;  /* 0x000000000c187229 */ /* 0x001fd40000000016 */
[----:B------:R-:W0:Y:S01]  /*21e0*/  F2I.F64.TRUNC R24, |R24| ;  /* 0x4000001800187311 */ /* 0x000e22000030d100 */
[----:B-1----:R-:W-:Y:S01]  /*21f0*/  IMAD.WIDE R18, R16, 0x4, R26 ;  /* 0x0000000410127825 */ /* 0x002fe200078e021a */
[----:B0-----:R-:W-:-:S04]  /*2200*/  ISETP.GE.AND P0, PT, R24, UR12, PT ;  /* 0x0000000c18007c0c */ /* 0x001fc8000bf06270 */
[----:B------:R-:W-:-:S05]  /*2210*/  SEL R33, R24, RZ, !P0 ;  /* 0x000000ff18217207 */ /* 0x000fca0004000000 */
[----:B------:R0:W-:Y:S04]  /*2220*/  STG.E desc[UR10][R18.64], R33 ;  /* 0x0000002112007986 */ /* 0x0001e8000c10190a */
[----:B------:R-:W2:Y:S04]  /*2230*/  LDG.E R28, desc[UR10][R14.64+-0x8] ;  /* 0xfffff80a0e1c7981 */ /* 0x000ea8000c1e1900 */
[----:B------:R-:W3:Y:S04]  /*2240*/  LDG.E.64 R26, desc[UR10][R8.64] ;  /* 0x0000000a081a7981 */ /* 0x000ee8000c1e1b00 */
[----:B------:R-:W4:Y:S04]  /*2250*/  LDG.E.64 R30, desc[UR10][R10.64] ;  /* 0x0000000a0a1e7981 */ /* 0x000f28000c1e1b00 */
[----:B------:R-:W5:Y:S01]  /*2260*/  LDG.E R32, desc[UR10][R14.64+-0x4] ;  /* 0xfffffc0a0e207981 */ /* 0x000f62000c1e1900 */
[----:B------:R-:W-:Y:S01]  /*2270*/  MOV R24, RZ ;  /* 0x000000ff00187202 */ /* 0x000fe20000000f00 */
[----:B--2---:R1:W-:Y:S01]  /*2280*/  I2F.F64 R20, R28 ;  /* 0x0000001c00147312 */ /* 0x0043e20000201c00 */
[C---:B---3--:R-:W-:Y:S01]  /*2290*/  LOP3.LUT R29, R17.reuse, 0x80000000, R27, 0xb8, !PT ;  /* 0x80000000111d7812 */ /* 0x048fe200078eb81b */
[----:B-1----:R-:W-:Y:S01]  /*22a0*/  IMAD.MOV.U32 R28, RZ, RZ, RZ ;  /* 0x000000ffff1c7224 */ /* 0x002fe200078e00ff */
[----:B----4-:R-:W-:-:S05]  /*22b0*/  LOP3.LUT R25, R17, 0x80000000, R31, 0xb8, !PT ;  /* 0x8000000011197812 */ /* 0x010fca00078eb81f */
[----:B------:R-:W-:Y:S02]  /*22c0*/  DADD.RZ R26, R26, R28 ;  /* 0x000000001a1a7229 */ /* 0x000fe4000000c01c */
[----:B------:R-:W-:Y:S01]  /*22d0*/  DADD.RZ R24, R30, R24 ;  /* 0x000000001e187229 */ /* 0x000fe2000000c018 */
[----:B-----5:R-:W-:Y:S08]  /*22e0*/  I2F.F64 R22, R32 ;  /* 0x0000002000167312 */ /* 0x020ff00000201c00 */
[----:B------:R-:W1:Y:S08]  /*22f0*/  FRND.F64.TRUNC R26, R26 ;  /* 0x0000001a001a7313 */ /* 0x000e70000030d800 */
[----:B------:R-:W2:Y:S01]  /*2300*/  FRND.F64.TRUNC R24, R24 ;  /* 0x0000001800187313 */ /* 0x000ea2000030d800 */
[----:B-1----:R-:W-:-:S02]  /*2310*/  DADD R22, R26, R22 ;  /* 0x000000001a167229 */ /* 0x002fc40000000016 */
[----:B--2---:R-:W-:-:S06]  /*2320*/  DADD R20, R24, R20 ;  /* 0x0000000018147229 */ /* 0x004fcc0000000014 */
[----:B------:R-:W-:Y:S02]  /*2330*/  DMUL R22, R4, R22 ;  /* 0x0000001604167228 */ /* 0x000fe40000000000 */
[----:B------:R-:W-:-:S08]  /*2340*/  DMUL R20, R6, R20 ;  /* 0x0000001406147228 */ /* 0x000fd00000000000 */
[----:B------:R-:W-:-:S08]  /*2350*/  DFMA R20, R6, R22, R20 ;  /* 0x000000160614722b */ /* 0x000fd00000000014 */
[----:B------:R-:W-:-:S10]  /*2360*/  DADD R28, R12, R20 ;  /* 0x000000000c1c7229 */ /* 0x000fd40000000014 */
[----:B------:R-:W1:Y:S02]  /*2370*/  F2I.F64.TRUNC R28, |R28| ;  /* 0x4000001c001c7311 */ /* 0x000e64000030d100 */
[----:B-1----:R-:W-:-:S04]  /*2380*/  ISETP.GE.AND P0, PT, R28, UR12, PT ;  /* 0x0000000c1c007c0c */ /* 0x002fc8000bf06270 */
[----:B0-----:R-:W-:-:S05]  /*2390*/  SEL R33, R28, RZ, !P0 ;  /* 0x000000ff1c217207 */ /* 0x001fca0004000000 */
[----:B------:R0:W-:Y:S04]  /*23a0*/  STG.E desc[UR10][R18.64+0x4], R33 ;  /* 0x0000042112007986 */ /* 0x0001e8000c10190a */
[----:B------:R-:W2:Y:S04]  /*23b0*/  LDG.E.64 R24, desc[UR10][R8.64] ;  /* 0x0000000a08187981 */ /* 0x000ea8000c1e1b00 */
[----:B------:R-:W3:Y:S04]  /*23c0*/  LDG.E.64 R30, desc[UR10][R10.64] ;  /* 0x0000000a0a1e7981 */ /* 0x000ee8000c1e1b00 */
[----:B------:R-:W4:Y:S04]  /*23d0*/  LDG.E R32, desc[UR10][R14.64+0x4] ;  /* 0x0000040a0e207981 */ /* 0x000f28000c1e1900 */
[----:B------:R-:W5:Y:S01]  /*23e0*/  LDG.E R34, desc[UR10][R14.64] ;  /* 0x0000000a0e227981 */ /* 0x000f62000c1e1900 */
[----:B------:R-:W-:Y:S01]  /*23f0*/  IMAD.MOV.U32 R26, RZ, RZ, RZ ;  /* 0x000000ffff1a7224 */ /* 0x000fe200078e00ff */
[----:B--2---:R-:W-:-:S06]  /*2400*/  LOP3.LUT R27, R17, 0x80000000, R25, 0xb8, !PT ;  /* 0x80000000111b7812 */ /* 0x004fcc00078eb819 */
[----:B------:R-:W-:Y:S01]  /*2410*/  DADD.RZ R24, R24, R26 ;  /* 0x0000000018187229 */ /* 0x000fe2000000c01a */
[----:B---3--:R-:W-:-:S06]  /*2420*/  LOP3.LUT R27, R17, 0x80000000, R31, 0xb8, !PT ;  /* 0x80000000111b7812 */ /* 0x008fcc00078eb81f */
[----:B------:R-:W-:Y:S01]  /*2430*/  DADD.RZ R26, R30, R26 ;  /* 0x000000001e1a7229 */ /* 0x000fe2000000c01a */
[----:B----4-:R-:W-:Y:S08]  /*2440*/  I2F.F64 R22, R32 ;  /* 0x0000002000167312 */ /* 0x010ff00000201c00 */
        /* <DEDUP_REMOVED lines=18> */
[----:B------:R-:W-:-:S04]  /*2570*/  UIADD3 UR9, UPT, UPT, UR9, 0x4, URZ ;  /* 0x0000000409097890 */ /* 0x000fc8000fffe0ff */
[----:B------:R-:W-:Y:S01]  /*2580*/  UISETP.NE.AND UP2, UPT, UR9, URZ, UPT ;  /* 0x000000ff0900728c */ /* 0x000fe2000bf45270 */
[----:B------:R-:W-:Y:S01]  /*2590*/  VIADD R16, R16, 0x4 ;  /* 0x0000000410107836 */ /* 0x000fe20000000000 */
[----:B--2---:R-:W-:-:S06]  /*25a0*/  LOP3.LUT R27, R17, 0x80000000, R25, 0xb8, !PT ;  /* 0x80000000111b7812 */ /* 0x004fcc00078eb819 */
[----:B------:R-:W-:Y:S01]  /*25b0*/  DADD.RZ R24, R24, R26 ;  /* 0x0000000018187229 */ /* 0x000fe2000000c01a */
[----:B---3--:R-:W-:-:S06]  /*25c0*/  LOP3.LUT R27, R17, 0x80000000, R31, 0xb8, !PT ;  /* 0x80000000111b7812 */ /* 0x008fcc00078eb81f */
[----:B------:R-:W-:Y:S01]  /*25d0*/  DADD.RZ R26, R30, R26 ;  /* 0x000000001e1a7229 */ /* 0x000fe2000000c01a */
[----:B----4-:R-:W-:Y:S08]  /*25e0*/  I2F.F64 R22, R32 ;  /* 0x0000002000167312 */ /* 0x010ff00000201c00 */
[----:B-----5:R-:W-:Y:S08]  /*25f0*/  I2F.F64 R20, R34 ;  /* 0x0000002200147312 */ /* 0x020ff00000201c00 */
[----:B------:R-:W0:Y:S08]  /*2600*/  FRND.F64.TRUNC R24, R24 ;  /* 0x0000001800187313 */ /* 0x000e30000030d800 */
[----:B------:R-:W2:Y:S01]  /*2610*/  FRND.F64.TRUNC R26, R26 ;  /* 0x0000001a001a7313 */ /* 0x000ea2000030d800 */
[----:B0-----:R-:W-:-:S02]  /*2620*/  DADD R22, R24, R22 ;  /* 0x0000000018167229 */ /* 0x001fc40000000016 */
[----:B--2---:R-:W-:-:S06]  /*2630*/  DADD R20, R26, R20 ;  /* 0x000000001a147229 */ /* 0x004fcc0000000014 */
[----:B------:R-:W-:Y:S02]  /*2640*/  DMUL R22, R4, R22 ;  /* 0x0000001604167228 */ /* 0x000fe40000000000 */
[----:B------:R-:W-:-:S08]  /*2650*/  DMUL R20, R6, R20 ;  /* 0x0000001406147228 */ /* 0x000fd00000000000 */
[----:B------:R-:W-:-:S08]  /*2660*/  DFMA R20, R6, R22, R20 ;  /* 0x000000160614722b */ /* 0x000fd00000000014 */
[----:B------:R-:W-:-:S10]  /*2670*/  DADD R20, R12, R20 ;  /* 0x000000000c147229 */ /* 0x000fd40000000014 */
[----:B------:R-:W0:Y:S02]  /*2680*/  F2I.F64.TRUNC R20, |R20| ;  /* 0x4000001400147311 */ /* 0x000e24000030d100 */
[----:B0-----:R-:W-:-:S04]  /*2690*/  ISETP.GE.AND P0, PT, R20, UR12, PT ;  /* 0x0000000c14007c0c */ /* 0x001fc8000bf06270 */
[----:B------:R-:W-:-:S05]  /*26a0*/  SEL R17, R20, RZ, !P0 ;  /* 0x000000ff14117207 */ /* 0x000fca0004000000 */
[----:B------:R1:W-:Y:S01]  /*26b0*/  STG.E desc[UR10][R18.64+0xc], R17 ;  /* 0x00000c1112007986 */ /* 0x0003e2000c10190a */
[----:B------:R-:W-:-:S05]  /*26c0*/  IADD3 R14, P0, PT, R14, 0x20, RZ ;  /* 0x000000200e0e7810 */ /* 0x000fca0007f1e0ff */
[----:B------:R-:W-:Y:S01]  /*26d0*/  IMAD.X R15, RZ, RZ, R15, P0 ;  /* 0x000000ffff0f7224 */ /* 0x000fe200000e060f */
[----:B------:R-:W-:Y:S07]  /*26e0*/  BRA.U UP2, `(.L_x_28) ;  /* 0xfffffff902687547 */ /* 0x000fee000b83ffff */
.L_x_27:
[----:B------:R-:W-:Y:S05]  /*26f0*/  BRA.U !UP1, `(.L_x_29) ;  /* 0x0000000509747547 */ /* 0x000fea000b800000 */
[----:B------:R-:W-:Y:S02]  /*2700*/  UISETP.NE.AND UP1, UPT, UR7, 0x1, UPT ;  /* 0x000000010700788c */ /* 0x000fe4000bf25270 */
[----:B------:R-:W-:-:S04]  /*2710*/  ULOP3.LUT UR4, UR6, 0x1, URZ, 0xc0, !UPT ;  /* 0x0000000106047892 */ /* 0x000fc8000f8ec0ff */
[----:B------:R-:W-:-:S03]  /*2720*/  UISETP.NE.U32.AND UP2, UPT, UR4, 0x1, UPT ;  /* 0x000000010400788c */ /* 0x000fc6000bf45070 */
[----:B------:R-:W-:Y:S08]  /*2730*/  BRA.U !UP1, `(.L_x_30) ;  /* 0x0000000109e07547 */ /* 0x000ff0000b800000 */
[----:B------:R-:W3:Y:S01]  /*2740*/  LDC.64 R14, c[0x0][0x3a0] ;  /* 0x0000e800ff0e7b82 */ /* 0x000ee20000000a00 */
[----:B-1----:R-:W4:Y:S01]  /*2750*/  LDG.E.64 R18, desc[UR10][R8.64] ;  /* 0x0000000a08127981 */ /* 0x002f22000c1e1b00 */
[----:B------:R-:W-:Y:S01]  /*2760*/  IMAD.SHL.U32 R17, R0, 0x2, RZ ;  /* 0x0000000200117824 */ /* 0x000fe200078e00ff */
[----:B------:R-:W1:Y:S02]  /*2770*/  LDCU UR4, c[0x0][0x3d0] ;  /* 0x00007a00ff0477ac */ /* 0x000e640008000800 */
[----:B------:R-:W5:Y:S01]  /*2780*/  LDG.E.64 R24, desc[UR10][R10.64] ;  /* 0x0000000a0a187981 */ /* 0x000f62000c1e1b00 */
[----:B---3--:R-:W-:-:S05]  /*2790*/  IMAD.WIDE.U32 R14, R17, 0x4, R14 ;  /* 0x00000004110e7825 */ /* 0x008fca00078e000e */
[----:B------:R-:W3:Y:S04]  /*27a0*/  LDG.E R17, desc[UR10][R14.64+0x4] ;  /* 0x0000040a0e117981 */ /* 0x000ee8000c1e1900 */
[----:B------:R-:W2:Y:S01]  /*27b0*/  LDG.E R28, desc[UR10][R14.64] ;  /* 0x0000000a0e1c7981 */ /* 0x000ea2000c1e1900 */
[----:B------:R-:W-:Y:S02]  /*27c0*/  IMAD.MOV.U32 R16, RZ, RZ, 0x3fe00000 ;  /* 0x3fe00000ff107424 */ /* 0x000fe400078e00ff */
[----:B------:R-:W-:-:S03]  /*27d0*/  IMAD.MOV.U32 R20, RZ, RZ, RZ ;  /* 0x000000ffff147224 */ /* 0x000fc600078e00ff */
[----:B----4-:R-:W-:-:S06]  /*27e0*/  LOP3.LUT R21, R16, 0x80000000, R19, 0xb8, !PT ;  /* 0x8000000010157812 */ /* 0x010fcc00078eb813 */
[----:B------:R-:W-:Y:S01]  /*27f0*/  DADD.RZ R18, R18, R20 ;  /* 0x0000000012127229 */ /* 0x000fe2000000c014 */
[----:B-----5:R-:W-:-:S06]  /*2800*/  LOP3.LUT R21, R16, 0x80000000, R25, 0xb8, !PT ;  /* 0x8000000010157812 */ /* 0x020fcc00078eb819 */
[----:B------:R-:W-:-:S03]  /*2810*/  DADD.RZ R20, R24, R20 ;  /* 0x0000000018147229 */ /* 0x000fc6000000c014 */
[----:B------:R-:W-:Y:S01]  /*2820*/  FRND.F64.TRUNC R18, R18 ;  /* 0x0000001200127313 */ /* 0x000fe2000030d800 */
[----:B------:R-:W4:Y:S07]  /*2830*/  LDC.64 R24, c[0x0][0x398] ;  /* 0x0000e600ff187b82 */ /* 0x000f2e0000000a00 */
[----:B------:R-:W-:Y:S08]  /*2840*/  FRND.F64.TRUNC R20, R20 ;  /* 0x0000001400147313 */ /* 0x000ff0000030d800 */
[----:B---3--:R-:W3:Y:S08]  /*2850*/  I2F.F64 R22, R17 ;  /* 0x0000001100167312 */ /* 0x008ef00000201c00 */
[----:B--2---:R-:W2:Y:S01]  /*2860*/  I2F.F64 R26, R28 ;  /* 0x0000001c001a7312 */ /* 0x004ea20000201c00 */
[----:B---3--:R-:W-:-:S02]  /*2870*/  DADD R22, R18, R22 ;  /* 0x0000000012167229 */ /* 0x008fc40000000016 */
[----:B--2---:R-:W-:-:S06]  /*2880*/  DADD R26, R20, R26 ;  /* 0x00000000141a7229 */ /* 0x004fcc000000001a */
[----:B------:R-:W-:Y:S02]  /*2890*/  DMUL R22, R4, R22 ;  /* 0x0000001604167228 */ /* 0x000fe40000000000 */
[----:B------:R-:W-:-:S08]  /*28a0*/  DMUL R26, R6, R26 ;  /* 0x0000001a061a7228 */ /* 0x000fd00000000000 */
[----:B------:R-:W-:-:S08]  /*28b0*/  DFMA R22, R6, R22, R26 ;  /* 0x000000160616722b */ /* 0x000fd0000000001a */
[----:B0-----:R-:W-:-:S10]  /*28c0*/  DADD R22, R12, R22 ;  /* 0x000000000c167229 */ /* 0x001fd40000000016 */
[----:B------:R-:W1:Y:S01]  /*28d0*/  F2I.F64.TRUNC R22, |R22| ;  /* 0x4000001600167311 */ /* 0x000e62000030d100 */
[----:B------:R-:W-:-:S04]  /*28e0*/  IMAD.IADD R19, R3, 0x1, R0 ;  /* 0x0000000103137824 */ /* 0x000fc800078e0200 */
[----:B----4-:R-:W-:Y:S01]  /*28f0*/  IMAD.WIDE R18, R19, 0x4, R24 ;  /* 0x0000000413127825 */ /* 0x010fe200078e0218 */
[----:B-1----:R-:W-:-:S04]  /*2900*/  ISETP.GE.AND P0, PT, R22, UR4, PT ;  /* 0x0000000416007c0c */ /* 0x002fc8000bf06270 */
[----:B------:R-:W-:-:S05]  /*2910*/  SEL R31, R22, RZ, !P0 ;  /* 0x000000ff161f7207 */ /* 0x000fca0004000000 */
[----:B------:R3:W-:Y:S04]  /*2920*/  STG.E desc[UR10][R18.64], R31 ;  /* 0x0000001f12007986 */ /* 0x0007e8000c10190a */
[----:B------:R-:W2:Y:S04]  /*2930*/  LDG.E.64 R20, desc[UR10][R8.64] ;  /* 0x0000000a08147981 */ /* 0x000ea8000c1e1b00 */
[----:B------:R-:W4:Y:S04]  /*2940*/  LDG.E.64 R26, desc[UR10][R10.64] ;  /* 0x0000000a0a1a7981 */ /* 0x000f28000c1e1b00 */
[----:B------:R-:W5:Y:S04]  /*2950*/  LDG.E R30, desc[UR10][R14.64+0xc] ;  /* 0x00000c0a0e1e7981 */ /* 0x000f68000c1e1900 */
[----:B------:R-:W3:Y:S01]  /*2960*/  LDG.E R32, desc[UR10][R14.64+0x8] ;  /* 0x0000080a0e207981 */ /* 0x000ee2000c1e1900 */
[----:B------:R-:W-:Y:S01]  /*2970*/  IMAD.MOV.U32 R22, RZ, RZ, RZ ;  /* 0x000000ffff167224 */ /* 0x000fe200078e00ff */
[----:B------:R-:W-:-:S02]  /*2980*/  IADD3 R0, PT, PT, R0, 0x2, RZ ;  /* 0x0000000200007810 */ /* 0x000fc40007ffe0ff */
[C---:B--2---:R-:W-:Y:S02]  /*2990*/  LOP3.LUT R23, R16.reuse, 0x80000000, R21, 0xb8, !PT ;  /* 0x8000000010177812 */ /* 0x044fe400078eb815 */
[----:B----4-:R-:W-:Y:S01]  /*29a0*/  LOP3.LUT R17, R16, 0x80000000, R27, 0xb8, !PT ;  /* 0x8000000010117812 */ /* 0x010fe200078eb81b */
[----:B------:R-:W-:-:S03]  /*29b0*/  IMAD.MOV.U32 R16, RZ, RZ, RZ ;  /* 0x000000ffff107224 */ /* 0x000fc600078e00ff */
[----:B------:R-:W-:-:S03]  /*29c0*/  DADD.RZ R20, R20, R22 ;  /* 0x0000000014147229 */ /* 0x000fc6000000c016 */
[----:B------:R-:W-:Y:S01]  /*29d0*/  DADD.RZ R16, R26, R16 ;  /* 0x000000001a107229 */ /* 0x000fe2000000c010 */
[----:B-----5:R-:W-:Y:S08]  /*29e0*/  I2F.F64 R24, R30 ;  /* 0x0000001e00187312 */ /* 0x020ff00000201c00 */
[----:B---3--:R-:W-:Y:S08]  /*29f0*/  I2F.F64 R28, R32 ;  /* 0x00000020001c7312 */ /* 0x008ff00000201c00 */
[----:B------:R-:W0:Y:S08]  /*2a00*/  FRND.F64.TRUNC R20, R20 ;  /* 0x0000001400147313 */ /* 0x000e30000030d800 */
[----:B------:R-:W1:Y:S01]  /*2a10*/  FRND.F64.TRUNC R16, R16 ;  /* 0x0000001000107313 */ /* 0x000e62000030d800 */
[----:B0-----:R-:W-:-:S02]  /*2a20*/  DADD R24, R20, R24 ;  /* 0x0000000014187229 */ /* 0x001fc40000000018 */
[----:B-1----:R-:W-:-:S06]  /*2a30*/  DADD R28, R16, R28 ;  /* 0x00000000101c7229 */ /* 0x002fcc000000001c */
[----:B------:R-:W-:Y:S02]  /*2a40*/  DMUL R24, R4, R24 ;  /* 0x0000001804187228 */ /* 0x000fe40000000000 */
[----:B------:R-:W-:-:S08]  /*2a50*/  DMUL R28, R6, R28 ;  /* 0x0000001c061c7228 */ /* 0x000fd00000000000 */
[----:B------:R-:W-:-:S08]  /*2a60*/  DFMA R24, R6, R24, R28 ;  /* 0x000000180618722b */ /* 0x000fd0000000001c */
[----:B------:R-:W-:-:S10]  /*2a70*/  DADD R24, R12, R24 ;  /* 0x000000000c187229 */ /* 0x000fd40000000018 */
[----:B------:R-:W0:Y:S02]  /*2a80*/  F2I.F64.TRUNC R24, |R24| ;  /* 0x4000001800187311 */ /* 0x000e24000030d100 */
[----:B0-----:R-:W-:-:S04]  /*2a90*/  ISETP.GE.AND P0, PT, R24, UR4, PT ;  /* 0x0000000418007c0c */ /* 0x001fc8000bf06270 */
[----:B------:R-:W-:-:S05]  /*2aa0*/  SEL R15, R24, RZ, !P0 ;  /* 0x000000ff180f7207 */ /* 0x000fca0004000000 */
[----:B------:R3:W-:Y:S04]  /*2ab0*/  STG.E desc[UR10][R18.64+0x4], R15 ;  /* 0x0000040f12007986 */ /* 0x0007e8000c10190a */
.L_x_30:
[----:B------:R-:W-:Y:S05]  /*2ac0*/  BRA.U UP2, `(.L_x_29) ;  /* 0x0000000102807547 */ /* 0x000fea000b800000 */
[----:B-1----:R-:W1:Y:S01]  /*2ad0*/  LDC.64 R16, c[0x0][0x3a0] ;  /* 0x0000e800ff107b82 */ /* 0x002e620000000a00 */
[----:B------:R-:W4:Y:S01]  /*2ae0*/  LDG.E.64 R8, desc[UR10][R8.64] ;  /* 0x0000000a08087981 */ /* 0x000f22000c1e1b00 */
[----:B---3--:R-:W-:Y:S01]  /*2af0*/  IMAD.SHL.U32 R15, R0, 0x2, RZ ;  /* 0x00000002000f7824 */ /* 0x008fe200078e00ff */
[----:B------:R-:W3:Y:S02]  /*2b00*/  LDCU UR4, c[0x0][0x3d0] ;  /* 0x00007a00ff0477ac */ /* 0x000ee40008000800 */
[----:B------:R-:W5:Y:S01]  /*2b10*/  LDG.E.64 R10, desc[UR10][R10.64] ;  /* 0x0000000a0a0a7981 */ /* 0x000f62000c1e1b00 */
[----:B-1----:R-:W-:-:S05]  /*2b20*/  IMAD.WIDE.U32 R16, R15, 0x4, R16 ;  /* 0x000000040f107825 */ /* 0x002fca00078e0010 */
[----:B------:R-:W2:Y:S04]  /*2b30*/  LDG.E R24, desc[UR10][R16.64+0x4] ;  /* 0x0000040a10187981 */ /* 0x000ea8000c1e1900 */
[----:B------:R-:W3:Y:S01]  /*2b40*/  LDG.E R25, desc[UR10][R16.64] ;  /* 0x0000000a10197981 */ /* 0x000ee2000c1e1900 */
[----:B------:R-:W-:Y:S02]  /*2b50*/  IMAD.MOV.U32 R21, RZ, RZ, 0x3fe00000 ;  /* 0x3fe00000ff157424 */ /* 0x000fe400078e00ff */
[----:B------:R-:W-:Y:S02]  /*2b60*/  IMAD.MOV.U32 R14, RZ, RZ, RZ ;  /* 0x000000ffff0e7224 */ /* 0x000fe400078e00ff */
[----:B------:R-:W-:Y:S01]  /*2b70*/  IMAD.MOV.U32 R20, RZ, RZ, RZ ;  /* 0x000000ffff147224 */ /* 0x000fe200078e00ff */
[----:B----4-:R-:W-:-:S02]  /*2b80*/  LOP3.LUT R15, R21, 0x80000000, R9, 0xb8, !PT ;  /* 0x80000000150f7812 */ /* 0x010fc400078eb809 */
[----:B-----5:R-:W-:-:S04]  /*2b90*/  LOP3.LUT R21, R21, 0x80000000, R11, 0xb8, !PT ;  /* 0x8000000015157812 */ /* 0x020fc800078eb80b */
[----:B------:R-:W-:Y:S02]  /*2ba0*/  DADD.RZ R14, R8, R14 ;  /* 0x00000000080e7229 */ /* 0x000fe4000000c00e */
[----:B------:R-:W-:-:S08]  /*2bb0*/  DADD.RZ R20, R10, R20 ;  /* 0x000000000a147229 */ /* 0x000fd0000000c014 */
[----:B------:R-:W-:Y:S08]  /*2bc0*/  FRND.F64.TRUNC R14, R14 ;  /* 0x0000000e000e7313 */ /* 0x000ff0000030d800 */
[----:B------:R-:W-:Y:S08]  /*2bd0*/  FRND.F64.TRUNC R20, R20 ;  /* 0x0000001400147313 */ /* 0x000ff0000030d800 */
[----:B--2---:R-:W1:Y:S08]  /*2be0*/  I2F.F64 R18, R24 ;  /* 0x0000001800127312 */ /* 0x004e700000201c00 */
[----:B---3--:R-:W2:Y:S01]  /*2bf0*/  I2F.F64 R22, R25 ;  /* 0x0000001900167312 */ /* 0x008ea20000201c00 */
[----:B-1----:R-:W-:-:S02]  /*2c00*/  DADD R18, R14, R18 ;  /* 0x000000000e127229 */ /* 0x002fc40000000012 */
[----:B--2---:R-:W-:-:S06]  /*2c10*/  DADD R22, R20, R22 ;  /* 0x0000000014167229 */ /* 0x004fcc0000000016 */
[----:B------:R-:W-:Y:S01]  /*2c20*/  DMUL R18, R4, R18 ;  /* 0x0000001204127228 */ /* 0x000fe20000000000 */
[----:B------:R-:W1:Y:S01]  /*2c30*/  LDC.64 R4, c[0x0][0x398] ;  /* 0x0000e600ff047b82 */ /* 0x000e620000000a00 */
[----:B------:R-:W-:-:S08]  /*2c40*/  DMUL R22, R6, R22 ;  /* 0x0000001606167228 */ /* 0x000fd00000000000 */
[----:B------:R-:W-:-:S08]  /*2c50*/  DFMA R18, R6, R18, R22 ;  /* 0x000000120612722b */ /* 0x000fd00000000016 */
[----:B0-----:R-:W-:-:S10]  /*2c60*/  DADD R18, R12, R18 ;  /* 0x000000000c127229 */ /* 0x001fd40000000012 */
[----:B------:R-:W0:Y:S01]  /*2c70*/  F2I.F64.TRUNC R18, |R18| ;  /* 0x4000001200127311 */ /* 0x000e22000030d100 */
[----:B------:R-:W-:-:S04]  /*2c80*/  IMAD.IADD R7, R3, 0x1, R0 ;  /* 0x0000000103077824 */ /* 0x000fc800078e0200 */
[----:B-1----:R-:W-:Y:S01]  /*2c90*/  IMAD.WIDE R4, R7, 0x4, R4 ;  /* 0x0000000407047825 */ /* 0x002fe200078e0204 */
[----:B0-----:R-:W-:-:S04]  /*2ca0*/  ISETP.GE.AND P0, PT, R18, UR4, PT ;  /* 0x0000000412007c0c */ /* 0x001fc8000bf06270 */
[----:B------:R-:W-:-:S05]  /*2cb0*/  SEL R7, R18, RZ, !P0 ;  /* 0x000000ff12077207 */ /* 0x000fca0004000000 */
[----:B------:R4:W-:Y:S04]  /*2cc0*/  STG.E desc[UR10][R4.64], R7 ;  /* 0x0000000704007986 */ /* 0x0009e8000c10190a */
.L_x_29:
[----:B0-----:R-:W-:Y:S01]  /*2cd0*/  CS2R R12, SRZ ;  /* 0x00000000000c7805 */ /* 0x001fe2000001ff00 */
[----:B------:R-:W-:Y:S01]  /*2ce0*/  UMOV UR4, URZ ;  /* 0x000000ff00047c82 */ /* 0x000fe20008000000 */
[----:B------:R-:W-:Y:S05]  /*2cf0*/  BRA.U !UP0, `(.L_x_31) ;  /* 0x0000000d08c87547 */ /* 0x000fea000b800000 */
[----:B------:R-:W0:Y:S01]  /*2d00*/  LDC.64 R10, c[0x0][0x3b0] ;  /* 0x0000ec00ff0a7b82 */ /* 0x000e220000000a00 */
[----:B------:R-:W5:Y:S01]  /*2d10*/  LDCU.64 UR8, c[0x0][0x398] ;  /* 0x00007300ff0877ac */ /* 0x000f620008000a00 */
[----:B----4-:R-:W-:Y:S01]  /*2d20*/  IMAD.MOV.U32 R4, RZ, RZ, R3 ;  /* 0x000000ffff047224 */ /* 0x010fe200078e0003 */
[----:B------:R-:W-:Y:S01]  /*2d30*/  CS2R R12, SRZ ;  /* 0x00000000000c7805 */ /* 0x000fe2000001ff00 */
[----:B------:R-:W-:Y:S02]  /*2d40*/  ULOP3.LUT UR4, UR6, 0x7ffffffc, URZ, 0xc0, !UPT ;  /* 0x7ffffffc06047892 */ /* 0x000fe4000f8ec0ff */
[----:B-----5:R-:W-:Y:S02]  /*2d50*/  UIADD3 UR5, UP0, UPT, UR8, 0x8, URZ ;  /* 0x0000000808057890 */ /* 0x020fe4000ff1e0ff */
[----:B------:R-:W-:Y:S02]  /*2d60*/  UIADD3 UR8, UPT, UPT, -UR4, URZ, URZ ;  /* 0x000000ff04087290 */ /* 0x000fe4000fffe1ff */
[----:B------:R-:W-:-:S12]  /*2d70*/  UIADD3.X UR6, UPT, UPT, URZ, UR9, URZ, UP0, !UPT ;  /* 0x00000009ff067290 */ /* 0x000fd800087fe4ff */
.L_x_48:
[----:B------:R-:W-:Y:S02]  /*2d80*/  IMAD.U32 R8, RZ, RZ, UR5 ;  /* 0x00000005ff087e24 */ /* 0x000fe4000f8e00ff */
[----:B------:R-:W-:Y:S02]  /*2d90*/  IMAD.U32 R9, RZ, RZ, UR6 ;  /* 0x00000006ff097e24 */ /* 0x000fe4000f8e00ff */
[----:B------:R-:W-:-:S05]  /*2da0*/  IMAD.WIDE R8, R4, 0x4, R8 ;  /* 0x0000000404087825 */ /* 0x000fca00078e0208 */
[----:B---3--:R-:W0:Y:S02]  /*2db0*/  LDG.E R15, desc[UR10][R8.64+-0x8] ;  /* 0xfffff80a080f7981 */ /* 0x008e24000c1e1900 */
[----:B0-----:R-:W-:-:S05]  /*2dc0*/  IMAD.WIDE R14, R15, 0x4, R10 ;  /* 0x000000040f0e7825 */ /* 0x001fca00078e020a */
[----:B--2---:R-:W2:Y:S01]  /*2dd0*/  LDG.E R7, desc[UR10][R14.64] ;  /* 0x0000000a0e077981 */ /* 0x004ea2000c1e1900 */
[----:B------:R-:W-:Y:S01]  /*2de0*/  BSSY.RECONVERGENT B0, `(.L_x_32) ;  /* 0x0000009000007945 */ /* 0x000fe20003800200 */
[----:B------:R-:W-:Y:S01]  /*2df0*/  UIADD3 UR8, UPT, UPT, UR8, 0x4, URZ ;  /* 0x0000000408087890 */ /* 0x000fe2000fffe0ff */
[----:B------:R-:W-:-:S03]  /*2e00*/  MOV R0, 0x2e70 ;  /* 0x00002e7000007802 */ /* 0x000fc60000000f00 */
[----:B------:R-:W-:Y:S01]  /*2e10*/  UISETP.NE.AND UP0, UPT, UR8, URZ, UPT ;  /* 0x000000ff0800728c */ /* 0x000fe2000bf05270 */
[----:B--2---:R-:W-:-:S04]  /*2e20*/  VIADD R6, R7, 0xffffff9c ;  /* 0xffffff9c07067836 */ /* 0x004fc80000000000 */
[----:B-1----:R-:W0:Y:S02]  /*2e30*/  I2F.F64 R16, R6 ;  /* 0x0000000600107312 */ /* 0x002e240000201c00 */
[----:B0-----:R-:W-:-:S10]  /*2e40*/  DADD R16, -RZ, |R16| ;  /* 0x00000000ff107229 */ /* 0x001fd40000000510 */
[----:B------:R-:W-:-:S07]  /*2e50*/  IMAD.MOV.U32 R5, RZ, RZ, R17 ;  /* 0x000000ffff057224 */ /* 0x000fce00078e0011 */
[----:B------:R-:W-:Y:S05]  /*2e60*/  CALL.REL.NOINC `($_Z17likelihood_kernelPdS_S_PiS0_S_S0_S_S_iiiiiiS0_S_$__internal_accurate_pow) ;  /* 0x0000004800487944 */ /* 0x000fea0003c00000 */
[----:B------:R-:W-:Y:S05]  /*2e70*/  BSYNC.RECONVERGENT B0 ;  /* 0x0000000000007941 */ /* 0x000fea0003800200 */
.L_x_32:
[----:B------:R-:W-:Y:S01]  /*2e80*/  IADD3 R7, PT, PT, R7, -0xe4, RZ ;  /* 0xffffff1c07077810 */ /* 0x000fe20007ffe0ff */
[----:B------:R-:W-:Y:S01]  /*2e90*/  BSSY.RECONVERGENT B0, `(.L_x_33) ;  /* 0x000000c000007945 */ /* 0x000fe20003800200 */
[C---:B------:R-:W-:Y:S02]  /*2ea0*/  ISETP.NE.AND P0, PT, R6.reuse, RZ, PT ;  /* 0x000000ff0600720c */ /* 0x040fe40003f05270 */
[----:B------:R-:W0:Y:S01]  /*2eb0*/  I2F.F64 R16, R7 ;  /* 0x0000000700107312 */ /* 0x000e220000201c00 */
[----:B------:R-:W-:Y:S02]  /*2ec0*/  ISETP.NE.AND P1, PT, R6, 0x1, PT ;  /* 0x000000010600780c */ /* 0x000fe40003f25270 */
[----:B------:R-:W-:Y:S02]  /*2ed0*/  FSEL R0, R5, RZ, P0 ;  /* 0x000000ff05007208 */ /* 0x000fe40000000000 */
[----:B------:R-:W-:Y:S02]  /*2ee0*/  FSEL R14, R14, RZ, P0 ;  /* 0x000000ff0e0e7208 */ /* 0x000fe40000000000 */
[----:B------:R-:W-:-:S02]  /*2ef0*/  FSEL R37, R0, 1.875, P1 ;  /* 0x3ff0000000257808 */ /* 0x000fc40000800000 */
[----:B------:R-:W-:Y:S02]  /*2f00*/  FSEL R36, R14, RZ, P1 ;  /* 0x000000ff0e247208 */ /* 0x000fe40000800000 */
[----:B------:R-:W-:Y:S01]  /*2f10*/  MOV R0, 0x2f50 ;  /* 0x00002f5000007802 */ /* 0x000fe20000000f00 */
[----:B0-----:R-:W-:-:S10]  /*2f20*/  DADD R16, -RZ, |R16| ;  /* 0x00000000ff107229 */ /* 0x001fd40000000510 */
[----:B------:R-:W-:-:S07]  /*2f30*/  IMAD.MOV.U32 R5, RZ, RZ, R17 ;  /* 0x000000ffff057224 */ /* 0x000fce00078e0011 */
[----:B------:R-:W-:Y:S05]  /*2f40*/  CALL.REL.NOINC `($_Z17likelihood_kernelPdS_S_PiS0_S_S0_S_S_iiiiiiS0_S_$__internal_accurate_pow) ;  /* 0x0000004800107944 */ /* 0x000fea0003c00000 */
[----:B------:R-:W-:Y:S05]  /*2f50*/  BSYNC.RECONVERGENT B0 ;  /* 0x0000000000007941 */ /* 0x000fea0003800200 */
.L_x_33:
[----:B------:R-:W0:Y:S01]  /*2f60*/  MUFU.RCP64H R17, 50 ;  /* 0x4049000000117908 */ /* 0x000e220000001800 */
[----:B------:R-:W-:Y:S01]  /*2f70*/  IMAD.MOV.U32 R20, RZ, RZ, 0x0 ;  /* 0x00000000ff147424 */ /* 0x000fe200078e00ff */
[C---:B------:R-:W-:Y:S01]  /*2f80*/  ISETP.NE.AND P0, PT, R7.reuse, RZ, PT ;  /* 0x000000ff0700720c */ /* 0x040fe20003f05270 */
[----:B------:R-:W-:Y:S01]  /*2f90*/  IMAD.MOV.U32 R21, RZ, RZ, 0x40490000 ;  /* 0x40490000ff157424 */ /* 0x000fe200078e00ff */
[----:B------:R-:W-:Y:S01]  /*2fa0*/  ISETP.NE.AND P1, PT, R7, 0x1, PT ;  /* 0x000000010700780c */ /* 0x000fe20003f25270 */
[----:B------:R-:W-:Y:S01]  /*2fb0*/  IMAD.MOV.U32 R16, RZ, RZ, 0x1 ;  /* 0x00000001ff107424 */ /* 0x000fe200078e00ff */
[----:B------:R-:W-:Y:S01]  /*2fc0*/  FSEL R14, R14, RZ, P0 ;  /* 0x000000ff0e0e7208 */ /* 0x000fe20000000000 */
[----:B------:R-:W-:Y:S01]  /*2fd0*/  BSSY.RECONVERGENT B1, `(.L_x_34) ;  /* 0x0000017000017945 */ /* 0x000fe20003800200 */
[----:B------:R-:W-:Y:S02]  /*2fe0*/  FSEL R5, R5, RZ, P0 ;  /* 0x000000ff05057208 */ /* 0x000fe40000000000 */
[----:B------:R-:W-:-:S02]  /*2ff0*/  FSEL R14, R14, RZ, P1 ;  /* 0x000000ff0e0e7208 */ /* 0x000fc40000800000 */
[----:B------:R-:W-:Y:S01]  /*3000*/  FSEL R15, R5, 1.875, P1 ;  /* 0x3ff00000050f7808 */ /* 0x000fe20000800000 */
[----:B0-----:R-:W-:-:S05]  /*3010*/  DFMA R18, R16, -R20, 1 ;  /* 0x3ff000001012742b */ /* 0x001fca0000000814 */
[----:B------:R-:W-:-:S03]  /*3020*/  DADD R24, R36, -R14 ;  /* 0x0000000024187229 */ /* 0x000fc6000000080e */
[----:B------:R-:W-:-:S07]  /*3030*/  DFMA R18, R18, R18, R18 ;  /* 0x000000121212722b */ /* 0x000fce0000000012 */
[----:B------:R-:W-:Y:S01]  /*3040*/  FSETP.GEU.AND P1, PT, |R25|, 6.5827683646048100446e-37, PT ;  /* 0x036000001900780b */ /* 0x000fe20003f2e200 */
[----:B------:R-:W-:-:S08]  /*3050*/  DFMA R18, R16, R18, R16 ;  /* 0x000000121012722b */ /* 0x000fd00000000010 */
[----:B------:R-:W-:-:S08]  /*3060*/  DFMA R6, R18, -R20, 1 ;  /* 0x3ff000001206742b */ /* 0x000fd00000000814 */
[----:B------:R-:W-:-:S08]  /*3070*/  DFMA R6, R18, R6, R18 ;  /* 0x000000061206722b */ /* 0x000fd00000000012 */
[----:B------:R-:W-:-:S08]  /*3080*/  DMUL R14, R24, R6 ;  /* 0x00000006180e7228 */ /* 0x000fd00000000000 */
[----:B------:R-:W-:-:S08]  /*3090*/  DFMA R16, R14, -50, R24 ;  /* 0xc04900000e10782b */ /* 0x000fd00000000018 */
[----:B------:R-:W-:-:S10]  /*30a0*/  DFMA R14, R6, R16, R14 ;  /* 0x00000010060e722b */ /* 0x000fd4000000000e */
[----:B------:R-:W-:-:S05]  /*30b0*/  FFMA R0, RZ, 3.140625, R15 ;  /* 0x40490000ff007823 */ /* 0x000fca000000000f */
[----:B------:R-:W-:-:S13]  /*30c0*/  FSETP.GT.AND P0, PT, |R0|, 1.469367938527859385e-39, PT ;  /* 0x001000000000780b */ /* 0x000fda0003f04200 */
[----:B------:R-:W-:Y:S05]  /*30d0*/  @P0 BRA P1, `(.L_x_35) ;  /* 0x0000000000180947 */ /* 0x000fea0000800000 */
[----:B------:R-:W-:Y:S01]  /*30e0*/  IMAD.MOV.U32 R22, RZ, RZ, RZ ;  /* 0x000000ffff167224 */ /* 0x000fe200078e00ff */
[----:B------:R-:W-:Y:S01]  /*30f0*/  MOV R0, 0x3120 ;  /* 0x0000312000007802 */ /* 0x000fe20000000f00 */
[----:B------:R-:W-:-:S07]  /*3100*/  IMAD.MOV.U32 R23, RZ, RZ, 0x40490000 ;  /* 0x40490000ff177424 */ /* 0x000fce00078e00ff */
[----:B------:R-:W-:Y:S05]  /*3110*/  CALL.REL.NOINC `($__internal_1_$__cuda_sm20_div_rn_f64_full) ;  /* 0x0000003c00587944 */ /* 0x000fea0003c00000 */
[----:B------:R-:W-:Y:S02]  /*3120*/  IMAD.MOV.U32 R14, RZ, RZ, R6 ;  /* 0x000000ffff0e7224 */ /* 0x000fe400078e0006 */
[----:B------:R-:W-:-:S07]  /*3130*/  IMAD.MOV.U32 R15, RZ, RZ, R5 ;  /* 0x000000ffff0f7224 */ /* 0x000fce00078e0005 */
.L_x_35:
[----:B------:R-:W-:Y:S05]  /*3140*/  BSYNC.RECONVERGENT B1 ;  /* 0x0000000000017941 */ /* 0x000fea0003800200 */
.L_x_34:
[----:B------:R-:W2:Y:S02]  /*3150*/  LDG.E R19, desc[UR10][R8.64+-0x4] ;  /* 0xfffffc0a08137981 */ /* 0x000ea4000c1e1900 */
[----:B--2---:R-:W-:-:S05]  /*3160*/  IMAD.WIDE R18, R19, 0x4, R10 ;  /* 0x0000000413127825 */ /* 0x004fca00078e020a */
[----:B------:R-:W2:Y:S01]  /*3170*/  LDG.E R6, desc[UR10][R18.64] ;  /* 0x0000000a12067981 */ /* 0x000ea2000c1e1900 */
[----:B------:R-:W-:Y:S01]  /*3180*/  DADD R12, R14, R12 ;  /* 0x000000000e0c7229 */ /* 0x000fe2000000000c */
[----:B------:R-:W-:Y:S01]  /*3190*/  BSSY.RECONVERGENT B0, `(.L_x_36) ;  /* 0x0000007000007945 */ /* 0x000fe20003800200 */
[----:B------:R-:W-:Y:S01]  /*31a0*/  MOV R0, 0x3200 ;  /* 0x0000320000007802 */ /* 0x000fe20000000f00 */
[----:B--2---:R-:W-:-:S04]  /*31b0*/  VIADD R7, R6, 0xffffff9c ;  /* 0xffffff9c06077836 */ /* 0x004fc80000000000 */
[----:B------:R-:W0:Y:S02]  /*31c0*/  I2F.F64 R16, R7 ;  /* 0x0000000700107312 */ /* 0x000e240000201c00 */
[----:B0-----:R-:W-:-:S10]  /*31d0*/  DADD R16, -RZ, |R16| ;  /* 0x00000000ff107229 */ /* 0x001fd40000000510 */
[----:B------:R-:W-:-:S07]  /*31e0*/  IMAD.MOV.U32 R5, RZ, RZ, R17 ;  /* 0x000000ffff057224 */ /* 0x000fce00078e0011 */
[----:B------:R-:W-:Y:S05]  /*31f0*/  CALL.REL.NOINC `($_Z17likelihood_kernelPdS_S_PiS0_S_S0_S_S_iiiiiiS0_S_$__internal_accurate_pow) ;  /* 0x0000004400647944 */ /* 0x000fea0003c00000 */
[----:B------:R-:W-:Y:S05]  /*3200*/  BSYNC.RECONVERGENT B0 ;  /* 0x0000000000007941 */ /* 0x000fea0003800200 */
.L_x_36:
        /* <DEDUP_REMOVED lines=14> */
.L_x_37:
        /* <DEDUP_REMOVED lines=30> */
.L_x_39:
[----:B------:R-:W-:Y:S05]  /*34d0*/  BSYNC.RECONVERGENT B1 ;  /* 0x0000000000017941 */ /* 0x000fea0003800200 */
.L_x_38:
        /* <DEDUP_REMOVED lines=12> */
.L_x_40:
        /* <DEDUP_REMOVED lines=14> */
.L_x_41:
        /* <DEDUP_REMOVED lines=30> */
.L_x_43:
[----:B------:R-:W-:Y:S05]  /*3860*/  BSYNC.RECONVERGENT B1 ;  /* 0x0000000000017941 */ /* 0x000fea0003800200 */
.L_x_42:
        /* <DEDUP_REMOVED lines=12> */
.L_x_44:
[----:B------:R-:W-:Y:S01]  /*3930*/  IADD3 R7, PT, PT, R7, -0xe4, RZ ;  /* 0xffffff1c07077810 */ /* 0x000fe20007ffe0ff */
[----:B------:R-:W-:Y:S01]  /*3940*/  BSSY.RECONVERGENT B0, `(.L_x_45) ;  /* 0x000000c000007945 */ /* 0x000fe20003800200 */
[C---:B------:R-:W-:Y:S02]  /*3950*/  ISETP.NE.AND P0, PT, R6.reuse, RZ, PT ;  /* 0x000000ff0600720c */ /* 0x040fe40003f05270 */
[----:B------:R-:W0:Y:S01]  /*3960*/  I2F.F64 R8, R7 ;  /* 0x0000000700087312 */ /* 0x000e220000201c00 */
[----:B------:R-:W-:Y:S02]  /*3970*/  ISETP.NE.AND P1, PT, R6, 0x1, PT ;  /* 0x000000010600780c */ /* 0x000fe40003f25270 */
[----:B------:R-:W-:Y:S01]  /*3980*/  FSEL R0, R5, RZ, P0 ;  /* 0x000000ff05007208 */ /* 0x000fe20000000000 */
[----:B0-----:R-:W-:Y:S01]  /*3990*/  DADD R16, -RZ, |R8| ;  /* 0x00000000ff107229 */ /* 0x001fe20000000508 */
[----:B------:R-:W-:Y:S02]  /*39a0*/  FSEL R8, R14, RZ, P0 ;  /* 0x000000ff0e087208 */ /* 0x000fe40000000000 */
[----:B------:R-:W-:-:S02]  /*39b0*/  FSEL R9, R0, 1.875, P1 ;  /* 0x3ff0000000097808 */ /* 0x000fc40000800000 */
[----:B------:R-:W-:Y:S02]  /*39c0*/  FSEL R8, R8, RZ, P1 ;  /* 0x000000ff08087208 */ /* 0x000fe40000800000 */
[----:B------:R-:W-:-:S03]  /*39d0*/  MOV R0, 0x3a00 ;  /* 0x00003a0000007802 */ /* 0x000fc60000000f00 */
[----:B------:R-:W-:-:S07]  /*39e0*/  IMAD.MOV.U32 R5, RZ, RZ, R17 ;  /* 0x000000ffff057224 */ /* 0x000fce00078e0011 */
[----:B------:R-:W-:Y:S05]  /*39f0*/  CALL.REL.NOINC `($_Z17likelihood_kernelPdS_S_PiS0_S_S0_S_S_iiiiiiS0_S_$__internal_accurate_pow) ;  /* 0x0000003c00647944 */ /* 0x000fea0003c00000 */
[----:B------:R-:W-:Y:S05]  /*3a00*/  BSYNC.RECONVERGENT B0 ;  /* 0x0000000000007941 */ /* 0x000fea0003800200 */
.L_x_45:
        /* <DEDUP_REMOVED lines=28> */
[----:B------:R-:W-:-:S07]  /*3bd0*/  IMAD.MOV.U32 R7, RZ, RZ, R5 ;  /* 0x000000ffff077224 */ /* 0x000fce00078e0005 */
.L_x_47:
[----:B------:R-:W-:Y:S05]  /*3be0*/  BSYNC.RECONVERGENT B1 ;  /* 0x0000000000017941 */ /* 0x000fea0003800200 */
.L_x_46:
[----:B------:R-:W-:Y:S01]  /*3bf0*/  DADD R12, R12, R6 ;  /* 0x000000000c0c7229 */ /* 0x000fe20000000006 */
[----:B------:R-:W-:Y:S01]  /*3c00*/  VIADD R4, R4, 0x4 ;  /* 0x0000000404047836 */ /* 0x000fe20000000000 */
[----:B------:R-:W-:Y:S09]  /*3c10*/  BRA.U UP0, `(.L_x_48) ;  /* 0xfffffff100587547 */ /* 0x000ff2000b83ffff */
.L_x_31:
[----:B------:R-:W-:-:S09]  /*3c20*/  UISETP.NE.AND UP0, UPT, UR7, URZ, UPT ;  /* 0x000000ff0700728c */ /* 0x000fd2000bf05270 */
[----:B------:R-:W-:Y:S05]  /*3c30*/  BRA.U !UP0, `(.L_x_26) ;  /* 0x0000000908e47547 */ /* 0x000fea000b800000 */
[----:B------:R-:W-:-:S09]  /*3c40*/  UISETP.NE.AND UP0, UPT, UR7, 0x1, UPT ;  /* 0x000000010700788c */ /* 0x000fd2000bf05270 */
[----:B------:R-:W-:Y:S05]  /*3c50*/  BRA.U !UP0, `(.L_x_49) ;  /* 0x0000000508dc7547 */ /* 0x000fea000b800000 */
[----:B------:R-:W0:Y:S01]  /*3c60*/  LDC.64 R8, c[0x0][0x398] ;  /* 0x0000e600ff087b82 */ /* 0x000e220000000a00 */
[----:B----4-:R-:W-:-:S07]  /*3c70*/  VIADD R5, R3, UR4 ;  /* 0x0000000403057c36 */ /* 0x010fce0008000000 */
[----:B------:R-:W4:Y:S01]  /*3c80*/  LDC.64 R10, c[0x0][0x3b0] ;  /* 0x0000ec00ff0a7b82 */ /* 0x000f220000000a00 */
[----:B0-----:R-:W-:-:S05]  /*3c90*/  IMAD.WIDE R8, R5, 0x4, R8 ;  /* 0x0000000405087825 */ /* 0x001fca00078e0208 */
[----:B------:R-:W4:Y:S02]  /*3ca0*/  LDG.E R5, desc[UR10][R8.64] ;  /* 0x0000000a08057981 */ /* 0x000f24000c1e1900 */
[----:B----4-:R-:W-:-:S05]  /*3cb0*/  IMAD.WIDE R10, R5, 0x4, R10 ;  /* 0x00000004050a7825 */ /* 0x010fca00078e020a */
[----:B------:R-:W2:Y:S01]  /*3cc0*/  LDG.E R4, desc[UR10][R10.64] ;  /* 0x0000000a0a047981 */ /* 0x000ea2000c1e1900 */
[----:B------:R-:W-:Y:S01]  /*3cd0*/  BSSY.RECONVERGENT B0, `(.L_x_50) ;  /* 0x0000007000007945 */ /* 0x000fe20003800200 */
[----:B------:R-:W-:Y:S01]  /*3ce0*/  MOV R0, 0x3d40 ;  /* 0x00003d4000007802 */ /* 0x000fe20000000f00 */
[----:B--2---:R-:W-:-:S04]  /*3cf0*/  VIADD R6, R4, 0xffffff9c ;  /* 0xffffff9c04067836 */ /* 0x004fc80000000000 */
[----:B---3--:R-:W1:Y:S02]  /*3d00*/  I2F.F64 R14, R6 ;  /* 0x00000006000e7312 */ /* 0x008e640000201c00 */
[----:B-1----:R-:W-:-:S10]  /*3d10*/  DADD R16, -RZ, |R14| ;  /* 0x00000000ff107229 */ /* 0x002fd4000000050e */
[----:B------:R-:W-:-:S07]  /*3d20*/  MOV R5, R17 ;  /* 0x0000001100057202 */ /* 0x000fce0000000f00 */
[----:B------:R-:W-:Y:S05]  /*3d30*/  CALL.REL.NOINC `($_Z17likelihood_kernelPdS_S_PiS0_S_S0_S_S_iiiiiiS0_S_$__internal_accurate_pow) ;  /* 0x0000003800947944 */ /* 0x000fea0003c00000 */
[----:B------:R-:W-:Y:S05]  /*3d40*/  BSYNC.RECONVERGENT B0 ;  /* 0x0000000000007941 */ /* 0x000fea0003800200 */
.L_x_50:
[----:B------:R-:W-:Y:S01]  /*3d50*/  VIADD R4, R4, 0xffffff1c ;  /* 0xffffff1c04047836 */ /* 0x000fe20000000000 */
[C---:B------:R-:W-:Y:S01]  /*3d60*/  ISETP.NE.AND P0, PT, R6.reuse, RZ, PT ;  /* 0x000000ff0600720c */ /* 0x040fe20003f05270 */
[----:B------:R-:W-:Y:S01]  /*3d70*/  BSSY.RECONVERGENT B0, `(.L_x_51) ;  /* 0x000000b000007945 */ /* 0x000fe20003800200 */
[----:B------:R-:W-:Y:S01]  /*3d80*/  ISETP.NE.AND P1, PT, R6, 0x1, PT ;  /* 0x000000010600780c */ /* 0x000fe20003f25270 */
[----:B------:R-:W0:Y:S01]  /*3d90*/  I2F.F64 R10, R4 ;  /* 0x00000004000a7312 */ /* 0x000e220000201c00 */
[----:B------:R-:W-:Y:S02]  /*3da0*/  FSEL R0, R5, RZ, P0 ;  /* 0x000000ff05007208 */ /* 0x000fe40000000000 */
[----:B------:R-:W-:Y:S02]  /*3db0*/  FSEL R6, R14, RZ, P0 ;  /* 0x000000ff0e067208 */ /* 0x000fe40000000000 */
[----:B------:R-:W-:Y:S02]  /*3dc0*/  FSEL R7, R0, 1.875, P1 ;  /* 0x3ff0000000077808 */ /* 0x000fe40000800000 */
[----:B------:R-:W-:-:S02]  /*3dd0*/  FSEL R6, R6, RZ, P1 ;  /* 0x000000ff06067208 */ /* 0x000fc40000800000 */
[----:B------:R-:W-:Y:S01]  /*3de0*/  MOV R0, 0x3e20 ;  /* 0x00003e2000007802 */ /* 0x000fe20000000f00 */
[----:B0-----:R-:W-:-:S10]  /*3df0*/  DADD R16, -RZ, |R10| ;  /* 0x00000000ff107229 */ /* 0x001fd4000000050a */
[----:B------:R-:W-:-:S07]  /*3e00*/  IMAD.MOV.U32 R5, RZ, RZ, R17 ;  /* 0x000000ffff057224 */ /* 0x000fce00078e0011 */
[----:B------:R-:W-:Y:S05]  /*3e10*/  CALL.REL.NOINC `($_Z17likelihood_kernelPdS_S_PiS0_S_S0_S_S_iiiiiiS0_S_$__internal_accurate_pow) ;  /* 0x00000038005c7944 */ /* 0x000fea0003c00000 */
[----:B------:R-:W-:Y:S05]  /*3e20*/  BSYNC.RECONVERGENT B0 ;  /* 0x0000000000007941 */ /* 0x000fea0003800200 */
.L_x_51:
        /* <DEDUP_REMOVED lines=30> */
.L_x_53:
[----:B------:R-:W-:Y:S05]  /*4010*/  BSYNC.RECONVERGENT B1 ;  /* 0x0000000000017941 */ /* 0x000fea0003800200 */
.L_x_52:
[----:B------:R-:W2:Y:S01]  /*4020*/  LDG.E R9, desc[UR10][R8.64+0x4] ;  /* 0x0000040a08097981 */ /* 0x000ea2000c1e1900 */
[----:B------:R-:W2:Y:S02]  /*4030*/  LDC.64 R14, c[0x0][0x3b0] ;  /* 0x0000ec00ff0e7b82 */ /* 0x000ea40000000a00 */
        /* <DEDUP_REMOVED lines=8> */
[----:B------:R-:W-:-:S07]  /*40c0*/  MOV R5, R17 ;  /* 0x0000001100057202 */ /* 0x000fce0000000f00 */
[----:B------:R-:W-:Y:S05]  /*40d0*/  CALL.REL.NOINC `($_Z17likelihood_kernelPdS_S_PiS0_S_S0_S_S_iiiiiiS0_S_$__internal_accurate_pow) ;  /* 0x0000003400ac7944 */ /* 0x000fea0003c00000 */
[----:B------:R-:W-:Y:S05]  /*40e0*/  BSYNC.RECONVERGENT B0 ;  /* 0x0000000000007941 */ /* 0x000fea0003800200 */
.L_x_54:
        /* <DEDUP_REMOVED lines=14> */
.L_x_55:
        /* <DEDUP_REMOVED lines=29> */
.L_x_57:
[----:B------:R-:W-:Y:S05]  /*43a0*/  BSYNC.RECONVERGENT B1 ;  /* 0x0000000000017941 */ /* 0x000fea0003800200 */
.L_x_56:
[----:B------:R-:W-:Y:S01]  /*43b0*/  DADD R12, R12, R6 ;  /* 0x000000000c0c7229 */ /* 0x000fe20000000006 */
[----:B------:R-:W-:-:S12]  /*43c0*/  UIADD3 UR4, UPT, UPT, UR4, 0x2, URZ ;  /* 0x0000000204047890 */ /* 0x000fd8000fffe0ff */
.L_x_49:
[----:B------:R-:W0:Y:S02]  /*43d0*/  LDCU UR5, c[0x0][0x3cc] ;  /* 0x00007980ff0577ac */ /* 0x000e240008000800 */
[----:B0-----:R-:W-:-:S04]  /*43e0*/  ULOP3.LUT UR5, UR5, 0x1, URZ, 0xc0, !UPT ;  /* 0x0000000105057892 */ /* 0x001fc8000f8ec0ff */
[----:B------:R-:W-:-:S09]  /*43f0*/  UISETP.NE.U32.AND UP0, UPT, UR5, 0x1, UPT ;  /* 0x000000010500788c */ /* 0x000fd2000bf05070 */
[----:B------:R-:W-:Y:S05]  /*4400*/  BRA.U UP0, `(.L_x_26) ;  /* 0x0000000100f07547 */ /* 0x000fea000b800000 */
[----:B--2-4-:R-:W0:Y:S01]  /*4410*/  LDC.64 R6, c[0x0][0x398] ;  /* 0x0000e600ff067b82 */ /* 0x014e220000000a00 */
[----:B------:R-:W-:-:S07]  /*4420*/  VIADD R3, R3, UR4 ;  /* 0x0000000403037c36 */ /* 0x000fce0008000000 */
[----:B------:R-:W2:Y:S01]  /*4430*/  LDC.64 R8, c[0x0][0x3b0] ;  /* 0x0000ec00ff087b82 */ /* 0x000ea20000000a00 */
[----:B0-----:R-:W-:-:S06]  /*4440*/  IMAD.WIDE R6, R3, 0x4, R6 ;  /* 0x0000000403067825 */ /* 0x001fcc00078e0206 */
[----:B------:R-:W2:Y:S02]  /*4450*/  LDG.E R7, desc[UR10][R6.64] ;  /* 0x0000000a06077981 */ /* 0x000ea4000c1e1900 */
[----:B--2---:R-:W-:-:S05]  /*4460*/  IMAD.WIDE R8, R7, 0x4, R8 ;  /* 0x0000000407087825 */ /* 0x004fca00078e0208 */
[----:B------:R-:W2:Y:S01]  /*4470*/  LDG.E R4, desc[UR10][R8.64] ;  /* 0x0000000a08047981 */ /* 0x000ea2000c1e1900 */
[----:B------:R-:W-:Y:S01]  /*4480*/  BSSY.RECONVERGENT B0, `(.L_x_58) ;  /* 0x0000007000007945 */ /* 0x000fe20003800200 */
[----:B------:R-:W-:Y:S01]  /*4490*/  MOV R0, 0x44f0 ;  /* 0x000044f000007802 */ /* 0x000fe20000000f00 */
[----:B--2---:R-:W-:-:S04]  /*44a0*/  VIADD R3, R4, 0xffffff9c ;  /* 0xffffff9c04037836 */ /* 0x004fc80000000000 */
[----:B------:R-:W1:Y:S02]  /*44b0*/  I2F.F64 R10, R3 ;  /* 0x00000003000a7312 */ /* 0x000e640000201c00 */
[----:B-1----:R-:W-:-:S10]  /*44c0*/  DADD R16, -RZ, |R10| ;  /* 0x00000000ff107229 */ /* 0x002fd4000000050a */
[----:B------:R-:W-:-:S07]  /*44d0*/  MOV R5, R17 ;  /* 0x0000001100057202 */ /* 0x000fce0000000f00 */
[----:B---3--:R-:W-:Y:S05]  /*44e0*/  CALL.REL.NOINC `($_Z17likelihood_kernelPdS_S_PiS0_S_S0_S_S_iiiiiiS0_S_$__internal_accurate_pow) ;  /* 0x0000003000a87944 */ /* 0x008fea0003c00000 */
[----:B------:R-:W-:Y:S05]  /*44f0*/  BSYNC.RECONVERGENT B0 ;  /* 0x0000000000007941 */ /* 0x000fea0003800200 */
.L_x_58:
[----:B------:R-:W-:Y:S01]  /*4500*/  VIADD R4, R4, 0xffffff1c ;  /* 0xffffff1c04047836 */ /* 0x000fe20000000000 */
[C---:B------:R-:W-:Y:S01]  /*4510*/  ISETP.NE.AND P0, PT, R3.reuse, RZ, PT ;  /* 0x000000ff0300720c */ /* 0x040fe20003f05270 */
[----:B------:R-:W-:Y:S01]  /*4520*/  BSSY.RECONVERGENT B0, `(.L_x_59) ;  /* 0x000000b000007945 */ /* 0x000fe20003800200 */
[----:B------:R-:W-:Y:S01]  /*4530*/  ISETP.NE.AND P1, PT, R3, 0x1, PT ;  /* 0x000000010300780c */ /* 0x000fe20003f25270 */
[----:B------:R-:W0:Y:S01]  /*4540*/  I2F.F64 R6, R4 ;  /* 0x0000000400067312 */ /* 0x000e220000201c00 */
[----:B------:R-:W-:Y:S01]  /*4550*/  FSEL R0, R5, RZ, P0 ;  /* 0x000000ff05007208 */ /* 0x000fe20000000000 */
[----:B0-----:R-:W-:Y:S01]  /*4560*/  DADD R16, -RZ, |R6| ;  /* 0x00000000ff107229 */ /* 0x001fe20000000506 */
[----:B------:R-:W-:Y:S02]  /*4570*/  FSEL R6, R14, RZ, P0 ;  /* 0x000000ff0e067208 */ /* 0x000fe40000000000 */
[----:B------:R-:W-:Y:S02]  /*4580*/  FSEL R7, R0, 1.875, P1 ;  /* 0x3ff0000000077808 */ /* 0x000fe40000800000 */
[----:B------:R-:W-:-:S02]  /*4590*/  FSEL R6, R6, RZ, P1 ;  /* 0x000000ff06067208 */ /* 0x000fc40000800000 */
[----:B------:R-:W-:-:S03]  /*45a0*/  MOV R0, 0x45d0 ;  /* 0x000045d000007802 */ /* 0x000fc60000000f00 */
[----:B------:R-:W-:-:S07]  /*45b0*/  IMAD.MOV.U32 R5, RZ, RZ, R17 ;  /* 0x000000ffff057224 */ /* 0x000fce00078e0011 */
[----:B------:R-:W-:Y:S05]  /*45c0*/  CALL.REL.NOINC `($_Z17likelihood_kernelPdS_S_PiS0_S_S0_S_S_iiiiiiS0_S_$__internal_accurate_pow) ;  /* 0x0000003000707944 */ /* 0x000fea0003c00000 */
[----:B------:R-:W-:Y:S05]  /*45d0*/  BSYNC.RECONVERGENT B0 ;  /* 0x0000000000007941 */ /* 0x000fea0003800200 */
.L_x_59:
        /* <DEDUP_REMOVED lines=29> */
.L_x_61:
[----:B------:R-:W-:Y:S05]  /*47b0*/  BSYNC.RECONVERGENT B1 ;  /* 0x0000000000017941 */ /* 0x000fea0003800200 */
.L_x_60:
[----:B------:R-:W-:-:S11]  /*47c0*/  DADD R12, R12, R6 ;  /* 0x000000000c0c7229 */ /* 0x000fd60000000006 */
.L_x_26:
[----:B------:R-:W0:Y:S01]  /*47d0*/  LDCU UR4, c[0x0][0x3cc] ;  /* 0x00007980ff0477ac */ /* 0x000e220008000800 */
[----:B-1--4-:R-:W-:Y:S01]  /*47e0*/  IMAD.MOV.U32 R4, RZ, RZ, 0x1 ;  /* 0x00000001ff047424 */ /* 0x012fe200078e00ff */
[----:B------:R-:W1:Y:S01]  /*47f0*/  LDC.64 R10, c[0x0][0x3a8] ;  /* 0x0000ea00ff0a7b82 */ /* 0x000e620000000a00 */
[----:B------:R-:W-:Y:S01]  /*4800*/  FSETP.GEU.AND P1, PT, |R13|, 6.5827683646048100446e-37, PT ;  /* 0x036000000d00780b */ /* 0x000fe20003f2e200 */
[----:B------:R-:W-:Y:S01]  /*4810*/  BSSY.RECONVERGENT B1, `(.L_x_62) ;  /* 0x0000014000017945 */ /* 0x000fe20003800200 */
[----:B0-----:R-:W0:Y:S08]  /*4820*/  I2F.F64 R22, UR4 ;  /* 0x0000000400167d12 */ /* 0x001e300008201c00 */
[----:B0-----:R-:W2:Y:S02]  /*4830*/  MUFU.RCP64H R5, R23 ;  /* 0x0000001700057308 */ /* 0x001ea40000001800 */
[----:B--2---:R-:W-:-:S08]  /*4840*/  DFMA R6, -R22, R4, 1 ;  /* 0x3ff000001606742b */ /* 0x004fd00000000104 */
[----:B------:R-:W-:-:S08]  /*4850*/  DFMA R6, R6, R6, R6 ;  /* 0x000000060606722b */ /* 0x000fd00000000006 */
[----:B------:R-:W-:-:S08]  /*4860*/  DFMA R6, R4, R6, R4 ;  /* 0x000000060406722b */ /* 0x000fd00000000004 */
[----:B------:R-:W-:-:S08]  /*4870*/  DFMA R4, -R22, R6, 1 ;  /* 0x3ff000001604742b */ /* 0x000fd00000000106 */
[----:B------:R-:W-:-:S08]  /*4880*/  DFMA R4, R6, R4, R6 ;  /* 0x000000040604722b */ /* 0x000fd00000000006 */
[----:B------:R-:W-:-:S08]  /*4890*/  DMUL R6, R4, R12 ;  /* 0x0000000c04067228 */ /* 0x000fd00000000000 */
[----:B------:R-:W-:-:S08]  /*48a0*/  DFMA R8, -R22, R6, R12 ;  /* 0x000000061608722b */ /* 0x000fd0000000010c */
[----:B------:R-:W-:Y:S01]  /*48b0*/  DFMA R6, R4, R8, R6 ;  /* 0x000000080406722b */ /* 0x000fe20000000006 */
[----:B-1----:R-:W-:-:S09]  /*48c0*/  IMAD.WIDE R8, R2, 0x8, R10 ;  /* 0x0000000802087825 */ /* 0x002fd200078e020a */
[----:B------:R-:W-:-:S05]  /*48d0*/  FFMA R0, RZ, R23, R7 ;  /* 0x00000017ff007223 */ /* 0x000fca0000000007 */
[----:B------:R-:W-:-:S13]  /*48e0*/  FSETP.GT.AND P0, PT, |R0|, 1.469367938527859385e-39, PT ;  /* 0x001000000000780b */ /* 0x000fda0003f04200 */
[----:B------:R-:W-:Y:S05]  /*48f0*/  @P0 BRA P1, `(.L_x_63) ;  /* 0x0000000000140947 */ /* 0x000fea0000800000 */
[----:B------:R-:W-:Y:S01]  /*4900*/  IMAD.MOV.U32 R24, RZ, RZ, R12 ;  /* 0x000000ffff187224 */ /* 0x000fe200078e000c */
[----:B------:R-:W-:Y:S02]  /*4910*/  MOV R25, R13 ;  /* 0x0000000d00197202 */ /* 0x000fe40000000f00 */
[----:B------:R-:W-:-:S07]  /*4920*/  MOV R0, 0x4940 ;  /* 0x0000494000007802 */ /* 0x000fce0000000f00 */
[----:B---3--:R-:W-:Y:S05]  /*4930*/  CALL.REL.NOINC `($__internal_1_$__cuda_sm20_div_rn_f64_full) ;  /* 0x0000002400507944 */ /* 0x008fea0003c00000 */
[----:B------:R-:W-:-:S07]  /*4940*/  IMAD.MOV.U32 R7, RZ, RZ, R5 ;  /* 0x000000ffff077224 */ /* 0x000fce00078e0005 */
.L_x_63:
[----:B------:R-:W-:Y:S05]  /*4950*/  BSYNC.RECONVERGENT B1 ;  /* 0x0000000000017941 */ /* 0x000fea0003800200 */
.L_x_62:
[----:B------:R0:W-:Y:S01]  /*4960*/  STG.E.64 desc[UR10][R8.64], R6 ;  /* 0x0000000608007986 */ /* 0x0001e2000c101b0a */
[----:B------:R-:W-:Y:S06]  /*4970*/  BAR.SYNC.DEFER_BLOCKING 0x0 ;  /* 0x0000000000007b1d */ /* 0x000fec0000010000 */
.L_x_0:
[----:B------:R-:W-:Y:S01]  /*4980*/  ISETP.NE.AND P0, PT, R2, RZ, PT ;  /* 0x000000ff0200720c */ /* 0x000fe20003f05270 */
[----:B------:R-:W-:-:S12]  /*4990*/  BSSY.RECONVERGENT B0, `(.L_x_64) ;  /* 0x00000db000007945 */ /* 0x000fd80003800200 */
[----:B------:R-:W-:Y:S05]  /*49a0*/  @P0 BRA `(.L_x_65) ;  /* 0x0000000c00640947 */ /* 0x000fea0003800000 */
[----:B------:R-:W1:Y:S01]  /*49b0*/  LDC R0, c[0x0][0x3c8] ;  /* 0x0000f200ff007b82 */ /* 0x000e620000000800 */
[----:B------:R-:W-:Y:S02]  /*49c0*/  CS2R R44, SRZ ;  /* 0x00000000002c7805 */ /* 0x000fe4000001ff00 */
[----:B-1----:R-:W-:-:S13]  /*49d0*/  ISETP.GE.AND P0, PT, R0, 0x1, PT ;  /* 0x000000010000780c */ /* 0x002fda0003f06270 */
[----:B------:R-:W-:Y:S05]  /*49e0*/  @!P0 BRA `(.L_x_66) ;  /* 0x0000000c00448947 */ /* 0x000fea0003800000 */
[----:B------:R-:W-:Y:S02]  /*49f0*/  ISETP.NE.AND P0, PT, R0, 0x1, PT ;  /* 0x000000010000780c */ /* 0x000fe40003f05270 */
[----:B------:R-:W-:Y:S02]  /*4a00*/  CS2R R4, SRZ ;  /* 0x0000000000047805 */ /* 0x000fe4000001ff00 */
[----:B------:R-:W-:-:S09]  /*4a10*/  CS2R R44, SRZ ;  /* 0x00000000002c7805 */ /* 0x000fd2000001ff00 */
[----:B------:R-:W-:Y:S05]  /*4a20*/  @!P0 BRA `(.L_x_67) ;  /* 0x0000000800048947 */ /* 0x000fea0003800000 */
[----:B------:R-:W1:Y:S01]  /*4a30*/  LDCU.64 UR6, c[0x0][0x3a8] ;  /* 0x00007500ff0677ac */ /* 0x000e620008000a00 */
[----:B------:R-:W-:Y:S01]  /*4a40*/  LOP3.LUT R0, R0, 0x7ffffffe, RZ, 0xc0, !PT ;  /* 0x7ffffffe00007812 */ /* 0x000fe200078ec0ff */
[----:B------:R-:W-:Y:S01]  /*4a50*/  BSSY.RECONVERGENT B1, `(.L_x_68) ;  /* 0x000007c000017945 */ /* 0x000fe20003800200 */
[----:B------:R-:W-:Y:S01]  /*4a60*/  CS2R R44, SRZ ;  /* 0x00000000002c7805 */ /* 0x000fe2000001ff00 */
[----:B------:R-:W2:Y:S02]  /*4a70*/  LDCU.64 UR4, c[0x0][0x3c0] ;  /* 0x00007800ff0477ac */ /* 0x000ea40008000a00 */
[----:B------:R-:W-:Y:S01]  /*4a80*/  IMAD.MOV R3, RZ, RZ, -R0 ;  /* 0x000000ffff037224 */ /* 0x000fe200078e0a00 */
[----:B-1----:R-:W-:Y:S02]  /*4a90*/  UIADD3 UR6, UP0, UPT, UR6, 0x8, URZ ;  /* 0x0000000806067890 */ /* 0x002fe4000ff1e0ff */
[----:B--2---:R-:W-:Y:S02]  /*4aa0*/  UIADD3 UR4, UP1, UPT, UR4, 0x8, URZ ;  /* 0x0000000804047890 */ /* 0x004fe4000ff3e0ff */
[----:B------:R-:W-:-:S02]  /*4ab0*/  UIADD3.X UR7, UPT, UPT, URZ, UR7, URZ, UP0, !UPT ;  /* 0x00000007ff077290 */ /* 0x000fc400087fe4ff */
[----:B------:R-:W-:Y:S01]  /*4ac0*/  IMAD.U32 R4, RZ, RZ, UR6 ;  /* 0x00000006ff047e24 */ /* 0x000fe2000f8e00ff */
[----:B------:R-:W-:Y:S01]  /*4ad0*/  UIADD3.X UR5, UPT, UPT, URZ, UR5, URZ, UP1, !UPT ;  /* 0x00000005ff057290 */ /* 0x000fe20008ffe4ff */
[----:B------:R-:W-:Y:S02]  /*4ae0*/  IMAD.U32 R10, RZ, RZ, UR4 ;  /* 0x00000004ff0a7e24 */ /* 0x000fe4000f8e00ff */
[----:B------:R-:W-:-:S03]  /*4af0*/  IMAD.U32 R5, RZ, RZ, UR7 ;  /* 0x00000007ff057e24 */ /* 0x000fc6000f8e00ff */
[----:B------:R-:W-:-:S07]  /*4b00*/  IMAD.U32 R11, RZ, RZ, UR5 ;  /* 0x00000005ff0b7e24 */ /* 0x000fce000f8e00ff */
.L_x_73:
[----:B01----:R-:W2:Y:S01]  /*4b10*/  LDG.E.64 R6, desc[UR10][R4.64+-0x8] ;  /* 0xfffff80a04067981 */ /* 0x003ea2000c1e1b00 */
[----:B------:R-:W-:Y:S02]  /*4b20*/  IMAD.MOV.U32 R8, RZ, RZ, R10 ;  /* 0x000000ffff087224 */ /* 0x000fe400078e000a */
[----:B------:R-:W-:-:S05]  /*4b30*/  IMAD.MOV.U32 R9, RZ, RZ, R11 ;  /* 0x000000ffff097224 */ /* 0x000fca00078e000b */
[----:B------:R0:W5:Y:S01]  /*4b40*/  LDG.E.64 R10, desc[UR10][R8.64+-0x8] ;  /* 0xfffff80a080a7981 */ /* 0x000162000c1e1b00 */
[----:B------:R-:W-:Y:S01]  /*4b50*/  IMAD.MOV.U32 R12, RZ, RZ, 0x652b82fe ;  /* 0x652b82feff0c7424 */ /* 0x000fe200078e00ff */
[----:B------:R-:W-:Y:S01]  /*4b60*/  MOV R16, 0xfefa39ef ;  /* 0xfefa39ef00107802 */ /* 0x000fe20000000f00 */
[----:B------:R-:W-:Y:S01]  /*4b70*/  IMAD.MOV.U32 R13, RZ, RZ, 0x3ff71547 ;  /* 0x3ff71547ff0d7424 */ /* 0x000fe200078e00ff */
[----:B------:R-:W-:Y:S01]  /*4b80*/  MOV R38, 0xb ;  /* 0x0000000b00267802 */ /* 0x000fe20000000f00 */
[----:B------:R-:W-:Y:S01]  /*4b90*/  IMAD.MOV.U32 R17, RZ, RZ, 0x3fe62e42 ;  /* 0x3fe62e42ff117424 */ /* 0x000fe200078e00ff */
[----:B------:R-:W-:Y:S01]  /*4ba0*/  BSSY.RECONVERGENT B2, `(.L_x_69) ;  /* 0x0000035000027945 */ /* 0x000fe20003800200 */
[----:B---3--:R-:W-:Y:S02]  /*4bb0*/  IMAD.MOV.U32 R18, RZ, RZ, 0x3b39803f ;  /* 0x3b39803fff127424 */ /* 0x008fe400078e00ff */
[----:B------:R-:W-:Y:S02]  /*4bc0*/  IMAD.MOV.U32 R19, RZ, RZ, 0x3c7abc9e ;  /* 0x3c7abc9eff137424 */ /* 0x000fe400078e00ff */
[----:B------:R-:W-:-:S02]  /*4bd0*/  IMAD.MOV.U32 R22, RZ, RZ, -0x35dec16 ;  /* 0xfca213eaff167424 */ /* 0x000fc400078e00ff */
[----:B------:R-:W-:Y:S02]  /*4be0*/  IMAD.MOV.U32 R23, RZ, RZ, 0x3e928af3 ;  /* 0x3e928af3ff177424 */ /* 0x000fe400078e00ff */
[----:B------:R-:W-:Y:S02]  /*4bf0*/  IMAD.MOV.U32 R24, RZ, RZ, 0x62401315 ;  /* 0x62401315ff187424 */ /* 0x000fe400078e00ff */
[----:B------:R-:W-:Y:S02]  /*4c00*/  IMAD.MOV.U32 R25, RZ, RZ, 0x3ec71dee ;  /* 0x3ec71deeff197424 */ /* 0x000fe400078e00ff */
[----:B------:R-:W-:Y:S02]  /*4c10*/  IMAD.MOV.U32 R36, RZ, RZ, 0x55555511 ;  /* 0x55555511ff247424 */ /* 0x000fe400078e00ff */
[----:B------:R-:W-:Y:S02]  /*4c20*/  IMAD.MOV.U32 R37, RZ, RZ, 0x3fc55555 ;  /* 0x3fc55555ff257424 */ /* 0x000fe400078e00ff */
[----:B------:R-:W-:Y:S01]  /*4c30*/  IMAD.MOV.U32 R39, RZ, RZ, 0x3fe00000 ;  /* 0x3fe00000ff277424 */ /* 0x000fe200078e00ff */
[----:B--2---:R-:W-:Y:S01]  /*4c40*/  DFMA R14, R6, R12, 6.75539944105574400000e+15 ;  /* 0x43380000060e742b */ /* 0x004fe2000000000c */
[----:B------:R-:W-:-:S07]  /*4c50*/  FSETP.GEU.AND P0, PT, |R7|, 4.1917929649353027344, PT ;  /* 0x4086232b0700780b */ /* 0x000fce0003f0e200 */
[----:B------:R-:W-:-:S08]  /*4c60*/  DADD R42, R14, -6.75539944105574400000e+15 ;  /* 0xc33800000e2a7429 */ /* 0x000fd00000000000 */
[----:B------:R-:W-:-:S08]  /*4c70*/  DFMA R20, R42, -R16, R6 ;  /* 0x800000102a14722b */ /* 0x000fd00000000006 */
[----:B------:R-:W-:Y:S01]  /*4c80*/  DFMA R42, R42, -R18, R20 ;  /* 0x800000122a2a722b */ /* 0x000fe20000000014 */
[----:B------:R-:W-:Y:S02]  /*4c90*/  IMAD.MOV.U32 R20, RZ, RZ, 0x69ce2bdf ;  /* 0x69ce2bdfff147424 */ /* 0x000fe400078e00ff */
[----:B------:R-:W-:-:S06]  /*4ca0*/  IMAD.MOV.U32 R21, RZ, RZ, 0x3e5ade15 ;  /* 0x3e5ade15ff157424 */ /* 0x000fcc00078e00ff */
[----:B------:R-:W-:-:S08]  /*4cb0*/  DFMA R26, R42, R20, R22 ;  /* 0x000000142a1a722b */ /* 0x000fd00000000016 */
[----:B------:R-:W-:Y:S01]  /*4cc0*/  DFMA R28, R42, R26, R24 ;  /* 0x0000001a2a1c722b */ /* 0x000fe20000000018 */
[----:B------:R-:W-:Y:S01]  /*4cd0*/  IMAD.MOV.U32 R26, RZ, RZ, 0x7c89eb71 ;  /* 0x7c89eb71ff1a7424 */ /* 0x000fe200078e00ff */
[----:B------:R-:W-:-:S06]  /*4ce0*/  MOV R27, 0x3efa0199 ;  /* 0x3efa0199001b7802 */ /* 0x000fcc0000000f00 */
[----:B------:R-:W-:Y:S01]  /*4cf0*/  DFMA R30, R42, R28, R26 ;  /* 0x0000001c2a1e722b */ /* 0x000fe2000000001a */
[----:B------:R-:W-:Y:S02]  /*4d00*/  IMAD.MOV.U32 R28, RZ, RZ, 0x14761f65 ;  /* 0x14761f65ff1c7424 */ /* 0x000fe400078e00ff */
[----:B------:R-:W-:-:S06]  /*4d10*/  IMAD.MOV.U32 R29, RZ, RZ, 0x3f2a01a0 ;  /* 0x3f2a01a0ff1d7424 */ /* 0x000fcc00078e00ff */
        /* <DEDUP_REMOVED lines=9> */
[----:B------:R-:W-:-:S08]  /*4db0*/  DFMA R40, R42, R40, R34 ;  /* 0x000000282a28722b */ /* 0x000fd00000000022 */
[----:B------:R-:W-:-:S08]  /*4dc0*/  DFMA R40, R42, R40, R36 ;  /* 0x000000282a28722b */ /* 0x000fd00000000024 */
[----:B------:R-:W-:-:S08]  /*4dd0*/  DFMA R40, R42, R40, R38 ;  /* 0x000000282a28722b */ /* 0x000fd00000000026 */
[----:B------:R-:W-:-:S08]  /*4de0*/  DFMA R40, R42, R40, 1 ;  /* 0x3ff000002a28742b */ /* 0x000fd00000000028 */
[----:B------:R-:W-:-:S10]  /*4df0*/  DFMA R40, R42, R40, 1 ;  /* 0x3ff000002a28742b */ /* 0x000fd40000000028 */
[----:B------:R-:W-:Y:S02]  /*4e00*/  IMAD R43, R14, 0x100000, R41 ;  /* 0x001000000e2b7824 */ /* 0x000fe400078e0229 */
[----:B------:R-:W-:Y:S01]  /*4e10*/  IMAD.MOV.U32 R42, RZ, RZ, R40 ;  /* 0x000000ffff2a7224 */ /* 0x000fe200078e0028 */
[----:B0-----:R-:W-:Y:S06]  /*4e20*/  @!P0 BRA `(.L_x_70) ;  /* 0x0000000000308947 */ /* 0x001fec0003800000 */
[----:B------:R-:W-:Y:S01]  /*4e30*/  FSETP.GEU.AND P1, PT, |R7|, 4.2275390625, PT ;  /* 0x408748000700780b */ /* 0x000fe20003f2e200 */
[C---:B------:R-:W-:Y:S02]  /*4e40*/  DADD R42, R6.reuse, +INF ;  /* 0x7ff00000062a7429 */ /* 0x040fe40000000000 */
[----:B------:R-:W-:-:S08]  /*4e50*/  DSETP.GEU.AND P0, PT, R6, RZ, PT ;  /* 0x000000ff0600722a */ /* 0x000fd00003f0e000 */
[----:B------:R-:W-:Y:S02]  /*4e60*/  FSEL R42, R42, RZ, P0 ;  /* 0x000000ff2a2a7208 */ /* 0x000fe40000000000 */
[----:B------:R-:W-:Y:S02]  /*4e70*/  @!P1 LEA.HI R15, R14, R14, RZ, 0x1 ;  /* 0x0000000e0e0f9211 */ /* 0x000fe400078f08ff */
[----:B------:R-:W-:Y:S02]  /*4e80*/  FSEL R43, R43, RZ, P0 ;  /* 0x000000ff2b2b7208 */ /* 0x000fe40000000000 */
[----:B------:R-:W-:-:S05]  /*4e90*/  @!P1 SHF.R.S32.HI R15, RZ, 0x1, R15 ;  /* 0x00000001ff0f9819 */ /* 0x000fca000001140f */
[----:B------:R-:W-:Y:S02]  /*4ea0*/  @!P1 IMAD.IADD R14, R14, 0x1, -R15 ;  /* 0x000000010e0e9824 */ /* 0x000fe400078e0a0f */
[----:B------:R-:W-:-:S03]  /*4eb0*/  @!P1 IMAD R41, R15, 0x100000, R41 ;  /* 0x001000000f299824 */ /* 0x000fc600078e0229 */
[----:B------:R-:W-:Y:S01]  /*4ec0*/  @!P1 LEA R15, R14, 0x3ff00000, 0x14 ;  /* 0x3ff000000e0f9811 */ /* 0x000fe200078ea0ff */
[----:B------:R-:W-:-:S06]  /*4ed0*/  @!P1 IMAD.MOV.U32 R14, RZ, RZ, RZ ;  /* 0x000000ffff0e9224 */ /* 0x000fcc00078e00ff */
[----:B------:R-:W-:-:S11]  /*4ee0*/  @!P1 DMUL R42, R40, R14 ;  /* 0x0000000e282a9228 */ /* 0x000fd60000000000 */
.L_x_70:
[----:B------:R-:W-:Y:S05]  /*4ef0*/  BSYNC.RECONVERGENT B2 ;  /* 0x0000000000027941 */ /* 0x000fea0003800200 */
.L_x_69:
[----:B-----5:R-:W-:Y:S01]  /*4f00*/  DMUL R42, R10, R42 ;  /* 0x0000002a0a2a7228 */ /* 0x020fe20000000000 */
[----:B------:R0:W5:Y:S06]  /*4f10*/  LDG.E.64 R6, desc[UR10][R8.64] ;  /* 0x0000000a08067981 */ /* 0x00016c000c1e1b00 */
[----:B------:R0:W-:Y:S04]  /*4f20*/  STG.E.64 desc[UR10][R8.64+-0x8], R42 ;  /* 0xfffff82a08007986 */ /* 0x0001e8000c101b0a */
[----:B------:R-:W2:Y:S01]  /*4f30*/  LDG.E.64 R10, desc[UR10][R4.64] ;  /* 0x0000000a040a7981 */ /* 0x000ea2000c1e1b00 */
[----:B------:R-:W-:Y:S01]  /*4f40*/  BSSY.RECONVERGENT B2, `(.L_x_71) ;  /* 0x0000022000027945 */ /* 0x000fe20003800200 */
[----:B------:R-:W-:-:S02]  /*4f50*/  DADD R44, R42, R44 ;  /* 0x000000002a2c7229 */ /* 0x000fc4000000002c */
[----:B--2---:R-:W-:-:S08]  /*4f60*/  DFMA R12, R10, R12, 6.75539944105574400000e+15 ;  /* 0x433800000a0c742b */ /* 0x004fd0000000000c */
[----:B------:R-:W-:-:S08]  /*4f70*/  DADD R14, R12, -6.75539944105574400000e+15 ;  /* 0xc33800000c0e7429 */ /* 0x000fd00000000000 */
[----:B------:R-:W-:-:S08]  /*4f80*/  DFMA R16, R14, -R16, R10 ;  /* 0x800000100e10722b */ /* 0x000fd0000000000a */
[----:B------:R-:W-:-:S08]  /*4f90*/  DFMA R16, R14, -R18, R16 ;  /* 0x800000120e10722b */ /* 0x000fd00000000010 */
[----:B------:R-:W-:-:S08]  /*4fa0*/  DFMA R20, R16, R20, R22 ;  /* 0x000000141014722b */ /* 0x000fd00000000016 */
[----:B------:R-:W-:-:S08]  /*4fb0*/  DFMA R20, R16, R20, R24 ;  /* 0x000000141014722b */ /* 0x000fd00000000018 */
[----:B------:R-:W-:-:S08]  /*4fc0*/  DFMA R20, R16, R20, R26 ;  /* 0x000000141014722b */ /* 0x000fd0000000001a */
[----:B------:R-:W-:-:S08]  /*4fd0*/  DFMA R20, R16, R20, R28 ;  /* 0x000000141014722b */ /* 0x000fd0000000001c */
[----:B------:R-:W-:-:S08]  /*4fe0*/  DFMA R20, R16, R20, R30 ;  /* 0x000000141014722b */ /* 0x000fd0000000001e */
[----:B------:R-:W-:-:S08]  /*4ff0*/  DFMA R20, R16, R20, R32 ;  /* 0x000000141014722b */ /* 0x000fd00000000020 */
[----:B------:R-:W-:-:S08]  /*5000*/  DFMA R20, R16, R20, R34 ;  /* 0x000000141014722b */ /* 0x000fd00000000022 */
[----:B------:R-:W-:-:S08]  /*5010*/  DFMA R20, R16, R20, R36 ;  /* 0x000000141014722b */ /* 0x000fd00000000024 */
[----:B------:R-:W-:Y:S01]  /*5020*/  DFMA R20, R16, R20, R38 ;  /* 0x000000141014722b */ /* 0x000fe20000000026 */
[----:B------:R-:W-:-:S07]  /*5030*/  FSETP.GEU.AND P0, PT, |R11|, 4.1917929649353027344, PT ;  /* 0x4086232b0b00780b */ /* 0x000fce0003f0e200 */
        /* <DEDUP_REMOVED lines=10> */
[----:B------:R-:W-:Y:S02]  /*50e0*/  @!P1 MOV R10, R20 ;  /* 0x00000014000a9202 */ /* 0x000fe40000000f00 */
[----:B------:R-:W-:Y:S02]  /*50f0*/  @!P1 SHF.R.S32.HI R13, RZ, 0x1, R13 ;  /* 0x00000001ff0d9819 */ /* 0x000fe4000001140d */
[----:B------:R-:W-:-:S03]  /*5100*/  FSEL R15, R15, RZ, P0 ;  /* 0x000000ff0f0f7208 */ /* 0x000fc60000000000 */
[----:B------:R-:W-:Y:S02]  /*5110*/  @!P1 IMAD.IADD R12, R12, 0x1, -R13 ;  /* 0x000000010c0c9824 */ /* 0x000fe400078e0a0d */
[----:B------:R-:W-:-:S03]  /*5120*/  @!P1 IMAD R11, R13, 0x100000, R21 ;  /* 0x001000000d0b9824 */ /* 0x000fc600078e0215 */
[----:B------:R-:W-:Y:S01]  /*5130*/  @!P1 LEA R13, R12, 0x3ff00000, 0x14 ;  /* 0x3ff000000c0d9811 */ /* 0x000fe200078ea0ff */
[----:B------:R-:W-:-:S06]  /*5140*/  @!P1 IMAD.MOV.U32 R12, RZ, RZ, RZ ;  /* 0x000000ffff0c9224 */ /* 0x000fcc00078e00ff */
[----:B------:R-:W-:-:S11]  /*5150*/  @!P1 DMUL R14, R10, R12 ;  /* 0x0000000c0a0e9228 */ /* 0x000fd60000000000 */
.L_x_72:
[----:B------:R-:W-:Y:S05]  /*5160*/  BSYNC.RECONVERGENT B2 ;  /* 0x0000000000027941 */ /* 0x000fea0003800200 */
.L_x_71:
[----:B-----5:R-:W-:Y:S01]  /*5170*/  DMUL R6, R6, R14 ;  /* 0x0000000e06067228 */ /* 0x020fe20000000000 */
[----:B------:R-:W-:Y:S01]  /*5180*/  VIADD R3, R3, 0x2 ;  /* 0x0000000203037836 */ /* 0x000fe20000000000 */
[----:B------:R-:W-:Y:S02]  /*5190*/  IADD3 R4, P1, PT, R4, 0x10, RZ ;  /* 0x0000001004047810 */ /* 0x000fe40007f3e0ff */
[----:B------:R-:W-:Y:S02]  /*51a0*/  IADD3 R10, P2, PT, R8, 0x10, RZ ;  /* 0x00000010080a7810 */ /* 0x000fe40007f5e0ff */
[----:B------:R-:W-:Y:S01]  /*51b0*/  ISETP.NE.AND P0, PT, R3, RZ, PT ;  /* 0x000000ff0300720c */ /* 0x000fe20003f05270 */
[----:B------:R1:W-:Y:S01]  /*51c0*/  STG.E.64 desc[UR10][R8.64], R6 ;  /* 0x0000000608007986 */ /* 0x0003e2000c101b0a */
[----:B------:R-:W-:Y:S01]  /*51d0*/  DADD R44, R44, R6 ;  /* 0x000000002c2c7229 */ /* 0x000fe20000000006 */
[----:B------:R-:W-:Y:S02]  /*51e0*/  IMAD.X R5, RZ, RZ, R5, P1 ;  /* 0x000000ffff057224 */ /* 0x000fe400008e0605 */
[----:B------:R-:W-:-:S08]  /*51f0*/  IMAD.X R11, RZ, RZ, R9, P2 ;  /* 0x000000ffff0b7224 */ /* 0x000fd000010e0609 */
[----:B------:R-:W-:Y:S05]  /*5200*/  @P0 BRA `(.L_x_73) ;  /* 0xfffffff800400947 */ /* 0x000fea000383ffff */
[----:B------:R-:W-:Y:S05]  /*5210*/  BSYNC.RECONVERGENT B1 ;  /* 0x0000000000017941 */ /* 0x000fea0003800200 */
.L_x_68:
[----:B------:R-:W-:Y:S02]  /*5220*/  IMAD.MOV.U32 R4, RZ, RZ, R0 ;  /* 0x000000ffff047224 */ /* 0x000fe400078e0000 */
[----:B------:R-:W-:-:S07]  /*5230*/  IMAD.MOV.U32 R5, RZ, RZ, RZ ;  /* 0x000000ffff057224 */ /* 0x000fce00078e00ff */
.L_x_67:
[----:B------:R-:W2:Y:S02]  /*5240*/  LDCU UR4, c[0x0][0x3c8] ;  /* 0x00007900ff0477ac */ /* 0x000ea40008000800 */
[----:B--2---:R-:W-:-:S04]  /*5250*/  ULOP3.LUT UR4, UR4, 0x1, URZ, 0xc0, !UPT ;  /* 0x0000000104047892 */ /* 0x004fc8000f8ec0ff */
[----:B------:R-:W-:-:S09]  /*5260*/  UISETP.NE.U32.AND UP0, UPT, UR4, 0x1, UPT ;  /* 0x000000010400788c */ /* 0x000fd2000bf05070 */
[----:B------:R-:W-:Y:S05]  /*5270*/  BRA.U UP0, `(.L_x_66) ;  /* 0x0000000500207547 */ /* 0x000fea000b800000 */
[----:B------:R-:W0:Y:S01]  /*5280*/  LDCU.64 UR4, c[0x0][0x3a8] ;  /* 0x00007500ff0477ac */ /* 0x000e220008000a00 */
[C---:B------:R-:W-:Y:S01]  /*5290*/  IMAD.SHL.U32 R0, R4.reuse, 0x8, RZ ;  /* 0x0000000804007824 */ /* 0x040fe200078e00ff */
[----:B------:R-:W-:-:S04]  /*52a0*/  SHF.L.U64.HI R5, R4, 0x3, R5 ;  /* 0x0000000304057819 */ /* 0x000fc80000010205 */
[----:B01----:R-:W-:-:S04]  /*52b0*/  IADD3 R8, P0, PT, R0, UR4, RZ ;  /* 0x0000000400087c10 */ /* 0x003fc8000ff1e0ff */
[----:B------:R-:W-:Y:S01]  /*52c0*/  IADD3.X R9, PT, PT, R5, UR5, RZ, P0, !PT ;  /* 0x0000000505097c10 */ /* 0x000fe200087fe4ff */
[----:B------:R-:W0:Y:S05]  /*52d0*/  LDCU.64 UR4, c[0x0][0x3c0] ;  /* 0x00007800ff0477ac */ /* 0x000e2a0008000a00 */
[----:B------:R-:W2:Y:S01]  /*52e0*/  LDG.E.64 R8, desc[UR10][R8.64] ;  /* 0x0000000a08087981 */ /* 0x000ea2000c1e1b00 */
[----:B0-----:R-:W-:-:S04]  /*52f0*/  IADD3 R4, P0, PT, R0, UR4, RZ ;  /* 0x0000000400047c10 */ /* 0x001fc8000ff1e0ff */
[----:B------:R-:W-:-:S05]  /*5300*/  IADD3.X R5, PT, PT, R5, UR5, RZ, P0, !PT ;  /* 0x0000000505057c10 */ /* 0x000fca00087fe4ff */
[----:B------:R0:W5:Y:S01]  /*5310*/  LDG.E.64 R6, desc[UR10][R4.64] ;  /* 0x0000000a04067981 */ /* 0x000162000c1e1b00 */
[----:B------:R-:W-:Y:S01]  /*5320*/  IMAD.MOV.U32 R10, RZ, RZ, 0x652b82fe ;  /* 0x652b82feff0a7424 */ /* 0x000fe200078e00ff */
[----:B------:R-:W-:Y:S01]  /*5330*/  UMOV UR4, 0xfefa39ef ;  /* 0xfefa39ef00047882 */ /* 0x000fe20000000000 */
[----:B------:R-:W-:Y:S01]  /*5340*/  IMAD.MOV.U32 R11, RZ, RZ, 0x3ff71547 ;  /* 0x3ff71547ff0b7424 */ /* 0x000fe200078e00ff */
[----:B------:R-:W-:-:S05]  /*5350*/  UMOV UR5, 0x3fe62e42 ;  /* 0x3fe62e4200057882 */ /* 0x000fca0000000000 */
[----:B--2---:R-:W-:Y:S01]  /*5360*/  DFMA R10, R8, R10, 6.75539944105574400000e+15 ;  /* 0x43380000080a742b */ /* 0x004fe2000000000a */
[----:B------:R-:W-:-:S07]  /*5370*/  FSETP.GEU.AND P0, PT, |R9|, 4.1917929649353027344, PT ;  /* 0x4086232b0900780b */ /* 0x000fce0003f0e200 */
[----:B------:R-:W-:-:S08]  /*5380*/  DADD R12, R10, -6.75539944105574400000e+15 ;  /* 0xc33800000a0c7429 */ /* 0x000fd00000000000 */
[----:B---3--:R-:W-:Y:S01]  /*5390*/  DFMA R14, R12, -UR4, R8 ;  /* 0x800000040c0e7c2b */ /* 0x008fe20008000008 */
[----:B------:R-:W-:Y:S01]  /*53a0*/  UMOV UR4, 0x3b39803f ;  /* 0x3b39803f00047882 */ /* 0x000fe20000000000 */
[----:B------:R-:W-:-:S06]  /*53b0*/  UMOV UR5, 0x3c7abc9e ;  /* 0x3c7abc9e00057882 */ /* 0x000fcc0000000000 */
[----:B------:R-:W-:Y:S01]  /*53c0*/  DFMA R14, R12, -UR4, R14 ;  /* 0x800000040c0e7c2b */ /* 0x000fe2000800000e */
[----:B------:R-:W-:Y:S01]  /*53d0*/  UMOV UR4, 0x69ce2bdf ;  /* 0x69ce2bdf00047882 */ /* 0x000fe20000000000 */
[----:B------:R-:W-:Y:S01]  /*53e0*/  IMAD.MOV.U32 R12, RZ, RZ, -0x35dec16 ;  /* 0xfca213eaff0c7424 */ /* 0x000fe200078e00ff */
[----:B------:R-:W-:Y:S01]  /*53f0*/  MOV R13, 0x3e928af3 ;  /* 0x3e928af3000d7802 */ /* 0x000fe20000000f00 */
[----:B------:R-:W-:-:S05]  /*5400*/  UMOV UR5, 0x3e5ade15 ;  /* 0x3e5ade1500057882 */ /* 0x000fca0000000000 */
[----:B------:R-:W-:Y:S01]  /*5410*/  DFMA R12, R14, UR4, R12 ;  /* 0x000000040e0c7c2b */ /* 0x000fe2000800000c */
[----:B------:R-:W-:Y:S01]  /*5420*/  UMOV UR4, 0x62401315 ;  /* 0x6240131500047882 */ /* 0x000fe20000000000 */
[----:B------:R-:W-:-:S06]  /*5430*/  UMOV UR5, 0x3ec71dee ;  /* 0x3ec71dee00057882 */ /* 0x000fcc0000000000 */
        /* <DEDUP_REMOVED lines=21> */
[----:B------:R-:W-:-:S08]  /*5590*/  DFMA R12, R14, R12, UR4 ;  /* 0x000000040e0c7e2b */ /* 0x000fd0000800000c */
        /* <DEDUP_REMOVED lines=9> */
[----:B------:R-:W-:Y:S01]  /*5630*/  FSEL R13, R13, RZ, P0 ;  /* 0x000000ff0d0d7208 */ /* 0x000fe20000000000 */
[----:B------:R-:W-:Y:S06]  /*5640*/  @P1 BRA `(.L_x_74) ;  /* 0x0000000000201947 */ /* 0x000fec0003800000 */
[----:B------:R-:W-:Y:S01]  /*5650*/  LEA.HI R0, R10, R10, RZ, 0x1 ;  /* 0x0000000a0a007211 */ /* 0x000fe200078f08ff */
[----:B------:R-:W-:-:S03]  /*5660*/  IMAD.MOV.U32 R12, RZ, RZ, R14 ;  /* 0x000000ffff0c7224 */ /* 0x000fc600078e000e */
[----:B------:R-:W-:-:S05]  /*5670*/  SHF.R.S32.HI R13, RZ, 0x1, R0 ;  /* 0x00000001ff0d7819 */ /* 0x000fca0000011400 */
[----:B------:R-:W-:Y:S02]  /*5680*/  IMAD.IADD R8, R10, 0x1, -R13 ;  /* 0x000000010a087824 */ /* 0x000fe400078e0a0d */
[----:B------:R-:W-:-:S03]  /*5690*/  IMAD R13, R13, 0x100000, R15 ;  /* 0x001000000d0d7824 */ /* 0x000fc600078e020f */
[----:B------:R-:W-:Y:S01]  /*56a0*/  LEA R9, R8, 0x3ff00000, 0x14 ;  /* 0x3ff0000008097811 */ /* 0x000fe200078ea0ff */
[----:B------:R-:W-:-:S06]  /*56b0*/  IMAD.MOV.U32 R8, RZ, RZ, RZ ;  /* 0x000000ffff087224 */ /* 0x000fcc00078e00ff */
[----:B------:R-:W-:-:S11]  /*56c0*/  DMUL R12, R12, R8 ;  /* 0x000000080c0c7228 */ /* 0x000fd60000000000 */
.L_x_74:
[----:B-----5:R-:W-:-:S07]  /*56d0*/  DMUL R6, R6, R12 ;  /* 0x0000000c06067228 */ /* 0x020fce0000000000 */
[----:B------:R2:W-:Y:S01]  /*56e0*/  STG.E.64 desc[UR10][R4.64], R6 ;  /* 0x0000000604007986 */ /* 0x0005e2000c101b0a */
[----:B------:R-:W-:-:S11]  /*56f0*/  DADD R44, R44, R6 ;  /* 0x000000002c2c7229 */ /* 0x000fd60000000006 */
.L_x_66:
[----:B------:R-:W4:Y:S01]  /*5700*/  S2UR UR5, SR_CgaCtaId ;  /* 0x00000000000579c3 */ /* 0x000f220000008800 */
[----:B------:R-:W-:Y:S02]  /*5710*/  UMOV UR4, 0x400 ;  /* 0x0000040000047882 */ /* 0x000fe40000000000 */
[----:B----4-:R-:W-:-:S09]  /*5720*/  ULEA UR4, UR5, UR4, 0x18 ;  /* 0x0000000405047291 */ /* 0x010fd2000f8ec0ff */
[----:B------:R4:W-:Y:S03]  /*5730*/  STS.64 [UR4+0x8], R44 ;  /* 0x0000082cff007988 */ /* 0x0009e60008000a04 */
.L_x_65:
[----:B------:R-:W-:Y:S05]  /*5740*/  BSYNC.RECONVERGENT B0 ;  /* 0x0000000000007941 */ /* 0x000fea0003800200 */
.L_x_64:
[----:B------:R-:W5:Y:S02]  /*5750*/  LDCU UR4, c[0x0][0x3c8] ;  /* 0x00007900ff0477ac */ /* 0x000f640008000800 */
[----:B-----5:R-:W-:-:S13]  /*5760*/  ISETP.GE.AND P0, PT, R2, UR4, PT ;  /* 0x0000000402007c0c */ /* 0x020fda000bf06270 */
[----:B------:R-:W-:Y:S05]  /*5770*/  @P0 BRA `(.L_x_75) ;  /* 0x0000000000780947 */ /* 0x000fea0003800000 */
[----:B------:R-:W-:Y:S05]  /*5780*/  WARPSYNC.ALL ;  /* 0x0000000000007948 */ /* 0x000fea0003800000 */
[----:B01----:R-:W0:Y:S02]  /*5790*/  LDC.64 R8, c[0x0][0x3c0] ;  /* 0x0000f000ff087b82 */ /* 0x003e240000000a00 */
[----:B0-----:R-:W-:-:S06]  /*57a0*/  IMAD.WIDE R8, R2, 0x8, R8 ;  /* 0x0000000802087825 */ /* 0x001fcc00078e0208 */
[----:B------:R-:W-:Y:S06]  /*57b0*/  BAR.SYNC.DEFER_BLOCKING 0x0 ;  /* 0x0000000000007b1d */ /* 0x000fec0000010000 */
[----:B------:R-:W5:Y:S02]  /*57c0*/  LDG.E.64 R24, desc[UR10][R8.64] ;  /* 0x0000000a08187981 */ /* 0x000f64000c1e1b00 */
[----:B------:R-:W0:Y:S01]  /*57d0*/  S2UR UR5, SR_CgaCtaId ;  /* 0x00000000000579c3 */ /* 0x000e220000008800 */
[----:B------:R-:W-:Y:S01]  /*57e0*/  UMOV UR4, 0x400 ;  /* 0x0000040000047882 */ /* 0x000fe20000000000 */
[----:B--2---:R-:W-:Y:S01]  /*57f0*/  IMAD.MOV.U32 R4, RZ, RZ, 0x1 ;  /* 0x00000001ff047424 */ /* 0x004fe200078e00ff */
[----:B------:R-:W-:Y:S01]  /*5800*/  BSSY.RECONVERGENT B1, `(.L_x_76) ;  /* 0x0000013000017945 */ /* 0x000fe20003800200 */
[----:B0-----:R-:W-:-:S09]  /*5810*/  ULEA UR4, UR5, UR4, 0x18 ;  /* 0x0000000405047291 */ /* 0x001fd2000f8ec0ff */
[----:B------:R-:W0:Y:S02]  /*5820*/  LDS.64 R22, [UR4+0x8] ;  /* 0x00000804ff167984 */ /* 0x000e240008000a00 */
[----:B0-----:R-:W0:Y:S02]  /*5830*/  MUFU.RCP64H R5, R23 ;  /* 0x0000001700057308 */ /* 0x001e240000001800 */
[----:B0-----:R-:W-:-:S08]  /*5840*/  DFMA R6, -R22, R4, 1 ;  /* 0x3ff000001606742b */ /* 0x001fd00000000104 */
[----:B------:R-:W-:-:S08]  /*5850*/  DFMA R6, R6, R6, R6 ;  /* 0x000000060606722b */ /* 0x000fd00000000006 */
[----:B------:R-:W-:-:S08]  /*5860*/  DFMA R6, R4, R6, R4 ;  /* 0x000000060406722b */ /* 0x000fd00000000004 */
[----:B------:R-:W-:-:S08]  /*5870*/  DFMA R4, -R22, R6, 1 ;  /* 0x3ff000001604742b */ /* 0x000fd00000000106 */
[----:B------:R-:W-:-:S08]  /*5880*/  DFMA R4, R6, R4, R6 ;  /* 0x000000040604722b */ /* 0x000fd00000000006 */
[----:B-----5:R-:W-:Y:S01]  /*5890*/  DMUL R6, R24, R4 ;  /* 0x0000000418067228 */ /* 0x020fe20000000000 */
[----:B------:R-:W-:-:S07]  /*58a0*/  FSETP.GEU.AND P1, PT, |R25|, 6.5827683646048100446e-37, PT ;  /* 0x036000001900780b */ /* 0x000fce0003f2e200 */
[----:B------:R-:W-:-:S08]  /*58b0*/  DFMA R10, -R22, R6, R24 ;  /* 0x00000006160a722b */ /* 0x000fd00000000118 */
[----:B------:R-:W-:-:S10]  /*58c0*/  DFMA R6, R4, R10, R6 ;  /* 0x0000000a0406722b */ /* 0x000fd40000000006 */
[----:B------:R-:W-:-:S05]  /*58d0*/  FFMA R0, RZ, R23, R7 ;  /* 0x00000017ff007223 */ /* 0x000fca0000000007 */
[----:B------:R-:W-:-:S13]  /*58e0*/  FSETP.GT.AND P0, PT, |R0|, 1.469367938527859385e-39, PT ;  /* 0x001000000000780b */ /* 0x000fda0003f04200 */
[----:B------:R-:W-:Y:S05]  /*58f0*/  @P0 BRA P1, `(.L_x_77) ;  /* 0x00000000000c0947 */ /* 0x000fea0000800000 */
[----:B------:R-:W-:-:S07]  /*5900*/  MOV R0, 0x5920 ;  /* 0x0000592000007802 */ /* 0x000fce0000000f00 */
[----:B---34-:R-:W-:Y:S05]  /*5910*/  CALL.REL.NOINC `($__internal_1_$__cuda_sm20_div_rn_f64_full) ;  /* 0x0000001400587944 */ /* 0x018fea0003c00000 */
[----:B------:R-:W-:-:S07]  /*5920*/  IMAD.MOV.U32 R7, RZ, RZ, R5 ;  /* 0x000000ffff077224 */ /* 0x000fce00078e0005 */
.L_x_77:
[----:B------:R-:W-:Y:S05]  /*5930*/  BSYNC.RECONVERGENT B1 ;  /* 0x0000000000017941 */ /* 0x000fea0003800200 */
.L_x_76:
[----:B------:R0:W-:Y:S01]  /*5940*/  STG.E.64 desc[UR10][R8.64], R6 ;  /* 0x0000000608007986 */ /* 0x0001e2000c101b0a */
[----:B------:R-:W-:Y:S06]  /*5950*/  BAR.SYNC.DEFER_BLOCKING 0x0 ;  /* 0x0000000000007b1d */ /* 0x000fec0000010000 */
.L_x_75:
[----:B------:R-:W-:-:S13]  /*5960*/  ISETP.NE.AND P0, PT, R2, RZ, PT ;  /* 0x000000ff0200720c */ /* 0x000fda0003f05270 */
[----:B------:R-:W-:Y:S05]  /*5970*/  @P0 BRA `(.L_x_78) ;  /* 0x0000001000140947 */ /* 0x000fea0003800000 */
[----:B--2---:R-:W2:Y:S08]  /*5980*/  LDC.64 R4, c[0x0][0x3c0] ;  /* 0x0000f000ff047b82 */ /* 0x004eb00000000a00 */
[----:B01----:R-:W0:Y:S08]  /*5990*/  LDC.64 R6, c[0x0][0x390] ;  /* 0x0000e400ff067b82 */ /* 0x003e300000000a00 */
[----:B------:R-:W1:Y:S01]  /*59a0*/  LDC R0, c[0x0][0x3c8] ;  /* 0x0000f200ff007b82 */ /* 0x000e620000000800 */
[----:B--2---:R-:W0:Y:S01]  /*59b0*/  LDG.E.64 R4, desc[UR10][R4.64] ;  /* 0x0000000a04047981 */ /* 0x004e22000c1e1b00 */
[----:B-1----:R-:W-:-:S03]  /*59c0*/  ISETP.GE.AND P0, PT, R0, 0x2, PT ;  /* 0x000000020000780c */ /* 0x002fc60003f06270 */
[----:B0-----:R0:W-:Y:S10]  /*59d0*/  STG.E.64 desc[UR10][R6.64], R4 ;  /* 0x0000000406007986 */ /* 0x0011f4000c101b0a */
[----:B------:R-:W-:Y:S05]  /*59e0*/  @!P0 BRA `(.L_x_79) ;  /* 0x0000000c00308947 */ /* 0x000fea0003800000 */
[----:B0-----:R-:W0:Y:S01]  /*59f0*/  LDC.64 R4, c[0x0][0x390] ;  /* 0x0000e400ff047b82 */ /* 0x001e220000000a00 */
[----:B------:R-:W-:Y:S02]  /*5a00*/  VIADD R3, R0, 0xfffffffe ;  /* 0xfffffffe00037836 */ /* 0x000fe40000000000 */
[----:B------:R-:W-:-:S03]  /*5a10*/  HFMA2 R10, -RZ, RZ, 0, 5.9604644775390625e-08 ;  /* 0x00000001ff0a7431 */ /* 0x000fc600000001ff */
[----:B------:R-:W-:Y:S01]  /*5a20*/  ISETP.GE.U32.AND P0, PT, R3, 0xf, PT ;  /* 0x0000000f0300780c */ /* 0x000fe20003f06070 */
[----:B------:R-:W-:-:S05]  /*5a30*/  VIADD R3, R0, 0xffffffff ;  /* 0xffffffff00037836 */ /* 0x000fca0000000000 */
[----:B------:R-:W-:-:S07]  /*5a40*/  LOP3.LUT R22, R3, 0xf, RZ, 0xc0, !PT ;  /* 0x0000000f03167812 */ /* 0x000fce00078ec0ff */
[----:B------:R-:W-:Y:S05]  /*5a50*/  @!P0 BRA `(.L_x_80) ;  /* 0x0000000400348947 */ /* 0x000fea0003800000 */
[----:B------:R-:W1:Y:S01]  /*5a60*/  LDCU.64 UR4, c[0x0][0x3c0] ;  /* 0x00007800ff0477ac */ /* 0x000e620008000a00 */
[----:B------:R-:W-:Y:S01]  /*5a70*/  IMAD.MOV.U32 R6, RZ, RZ, 0x40 ;  /* 0x00000040ff067424 */ /* 0x000fe200078e00ff */
[----:B------:R-:W-:Y:S01]  /*5a80*/  LOP3.LUT R11, R3, 0xfffffff0, RZ, 0xc0, !PT ;  /* 0xfffffff0030b7812 */ /* 0x000fe200078ec0ff */
[----:B------:R-:W-:Y:S01]  /*5a90*/  IMAD.MOV.U32 R7, RZ, RZ, 0x0 ;  /* 0x00000000ff077424 */ /* 0x000fe200078e00ff */
[----:B------:R-:W-:Y:S01]  /*5aa0*/  BSSY.RECONVERGENT B0, `(.L_x_81) ;  /* 0x0000047000007945 */ /* 0x000fe20003800200 */
[----:B------:R-:W-:Y:S02]  /*5ab0*/  IMAD.MOV.U32 R10, RZ, RZ, RZ ;  /* 0x000000ffff0a7224 */ /* 0x000fe400078e00ff */
[----:B0-----:R-:W-:-:S04]  /*5ac0*/  IMAD.WIDE.U32 R6, R4, 0x1, R6 ;  /* 0x0000000104067825 */ /* 0x001fc800078e0006 */
[----:B---3--:R-:W-:Y:S02]  /*5ad0*/  IMAD.IADD R15, R7, 0x1, R5 ;  /* 0x00000001070f7824 */ /* 0x008fe400078e0205 */
[----:B------:R-:W-:Y:S02]  /*5ae0*/  IMAD.MOV.U32 R14, RZ, RZ, R6 ;  /* 0x000000ffff0e7224 */ /* 0x000fe400078e0006 */
[----:B------:R-:W-:Y:S01]  /*5af0*/  IMAD.MOV R11, RZ, RZ, -R11 ;  /* 0x000000ffff0b7224 */ /* 0x000fe200078e0a0b */
[----:B-1----:R-:W-:-:S04]  /*5b00*/  UIADD3 UR4, UP0, UPT, UR4, 0x40, URZ ;  /* 0x0000004004047890 */ /* 0x002fc8000ff1e0ff */
[----:B------:R-:W-:Y:S02]  /*5b10*/  UIADD3.X UR5, UPT, UPT, URZ, UR5, URZ, UP0, !UPT ;  /* 0x00000005ff057290 */ /* 0x000fe400087fe4ff */
[----:B------:R-:W-:-:S04]  /*5b20*/  IMAD.U32 R16, RZ, RZ, UR4 ;  /* 0x00000004ff107e24 */ /* 0x000fc8000f8e00ff */
[----:B------:R-:W-:-:S07]  /*5b30*/  IMAD.U32 R17, RZ, RZ, UR5 ;  /* 0x00000005ff117e24 */ /* 0x000fce000f8e00ff */
.L_x_82:
[----:B------:R-:W-:Y:S01]  /*5b40*/  IMAD.MOV.U32 R6, RZ, RZ, R16 ;  /* 0x000000ffff067224 */ /* 0x000fe200078e0010 */
[----:B--2---:R-:W-:Y:S01]  /*5b50*/  MOV R8, R14 ;  /* 0x0000000e00087202 */ /* 0x004fe20000000f00 */
[----:B------:R-:W-:Y:S02]  /*5b60*/  IMAD.MOV.U32 R7, RZ, RZ, R17 ;  /* 0x000000ffff077224 */ /* 0x000fe400078e0011 */
[----:B------:R-:W-:-:S03]  /*5b70*/  IMAD.MOV.U32 R9, RZ, RZ, R15 ;  /* 0x000000ffff097224 */ /* 0x000fc600078e000f */
[----:B------:R-:W2:Y:S04]  /*5b80*/  LDG.E.64 R12, desc[UR10][R6.64+-0x38] ;  /* 0xffffc80a060c7981 */ /* 0x000ea8000c1e1b00 */
[----:B------:R-:W2:Y:S02]  /*5b90*/  LDG.E.64 R14, desc[UR10][R8.64+-0x40] ;  /* 0xffffc00a080e7981 */ /* 0x000ea4000c1e1b00 */
[----:B--2---:R-:W-:-:S07]  /*5ba0*/  DADD R12, R12, R14 ;  /* 0x000000000c0c7229 */ /* 0x004fce000000000e */
[----:B------:R0:W-:Y:S04]  /*5bb0*/  STG.E.64 desc[UR10][R8.64+-0x38], R12 ;  /* 0xffffc80c08007986 */ /* 0x0001e8000c101b0a */
[----:B------:R-:W2:Y:S02]  /*5bc0*/  LDG.E.64 R14, desc[UR10][R6.64+-0x30] ;  /* 0xffffd00a060e7981 */ /* 0x000ea4000c1e1b00 */
[----:B--2---:R-:W-:-:S07]  /*5bd0*/  DADD R14, R12, R14 ;  /* 0x000000000c0e7229 */ /* 0x004fce000000000e */
[----:B------:R1:W-:Y:S04]  /*5be0*/  STG.E.64 desc[UR10][R8.64+-0x30], R14 ;  /* 0xffffd00e08007986 */ /* 0x0003e8000c101b0a */
[----:B------:R-:W2:Y:S02]  /*5bf0*/  LDG.E.64 R16, desc[UR10][R6.64+-0x28] ;  /* 0xffffd80a06107981 */ /* 0x000ea4000c1e1b00 */
[----:B--2---:R-:W-:-:S07]  /*5c00*/  DADD R16, R14, R16 ;  /* 0x000000000e107229 */ /* 0x004fce0000000010 */
[----:B------:R2:W-:Y:S04]  /*5c10*/  STG.E.64 desc[UR10][R8.64+-0x28], R16 ;  /* 0xffffd81008007986 */ /* 0x0005e8000c101b0a */
[----:B------:R-:W3:Y:S02]  /*5c20*/  LDG.E.64 R18, desc[UR10][R6.64+-0x20] ;  /* 0xffffe00a06127981 */ /* 0x000ee4000c1e1b00 */
[----:B---3--:R-:W-:-:S07]  /*5c30*/  DADD R18, R16, R18 ;  /* 0x0000000010127229 */ /* 0x008fce0000000012 */
[----:B------:R3:W-:Y:S04]  /*5c40*/  STG.E.64 desc[UR10][R8.64+-0x20], R18 ;  /* 0xffffe01208007986 */ /* 0x0007e8000c101b0a */
[----:B------:R-:W5:Y:S02]  /*5c50*/  LDG.E.64 R20, desc[UR10][R6.64+-0x18] ;  /* 0xffffe80a06147981 */ /* 0x000f64000c1e1b00 */
[----:B-----5:R-:W-:-:S07]  /*5c60*/  DADD R20, R18, R20 ;  /* 0x0000000012147229 */ /* 0x020fce0000000014 */
[----:B------:R5:W-:Y:S04]  /*5c70*/  STG.E.64 desc[UR10][R8.64+-0x18], R20 ;  /* 0xffffe81408007986 */ /* 0x000be8000c101b0a */
[----:B0-----:R-:W4:Y:S02]  /*5c80*/  LDG.E.64 R12, desc[UR10][R6.64+-0x10] ;  /* 0xfffff00a060c7981 */ /* 0x001f24000c1e1b00 */
[----:B----4-:R-:W-:-:S07]  /*5c90*/  DADD R12, R20, R12 ;  /* 0x00000000140c7229 */ /* 0x010fce000000000c */
[----:B------:R0:W-:Y:S04]  /*5ca0*/  STG.E.64 desc[UR10][R8.64+-0x10], R12 ;  /* 0xfffff00c08007986 */ /* 0x0001e8000c101b0a */
[----:B-1----:R-:W4:Y:S02]  /*5cb0*/  LDG.E.64 R14, desc[UR10][R6.64+-0x8] ;  /* 0xfffff80a060e7981 */ /* 0x002f24000c1e1b00 */
[----:B----4-:R-:W-:-:S07]  /*5cc0*/  DADD R14, R12, R14 ;  /* 0x000000000c0e7229 */ /* 0x010fce000000000e */
[----:B------:R1:W-:Y:S04]  /*5cd0*/  STG.E.64 desc[UR10][R8.64+-0x8], R14 ;  /* 0xfffff80e08007986 */ /* 0x0003e8000c101b0a */
[----:B--2---:R-:W2:Y:S02]  /*5ce0*/  LDG.E.64 R16, desc[UR10][R6.64] ;  /* 0x0000000a06107981 */ /* 0x004ea4000c1e1b00 */
[----:B--2---:R-:W-:-:S07]  /*5cf0*/  DADD R16, R14, R16 ;  /* 0x000000000e107229 */ /* 0x004fce0000000010 */
[----:B------:R2:W-:Y:S04]  /*5d00*/  STG.E.64 desc[UR10][R8.64], R16 ;  /* 0x0000001008007986 */ /* 0x0005e8000c101b0a */
[----:B---3--:R-:W3:Y:S02]  /*5d10*/  LDG.E.64 R18, desc[UR10][R6.64+0x8] ;  /* 0x0000080a06127981 */ /* 0x008ee4000c1e1b00 */
[----:B---3--:R-:W-:-:S07]  /*5d20*/  DADD R18, R16, R18 ;  /* 0x0000000010127229 */ /* 0x008fce0000000012 */
[----:B------:R3:W-:Y:S04]  /*5d30*/  STG.E.64 desc[UR10][R8.64+0x8], R18 ;  /* 0x0000081208007986 */ /* 0x0007e8000c101b0a */
[----:B-----5:R-:W4:Y:S02]  /*5d40*/  LDG.E.64 R20, desc[UR10][R6.64+0x10] ;  /* 0x0000100a06147981 */ /* 0x020f24000c1e1b00 */
[----:B----4-:R-:W-:-:S07]  /*5d50*/  DADD R20, R18, R20 ;  /* 0x0000000012147229 */ /* 0x010fce0000000014 */
[----:B------:R4:W-:Y:S04]  /*5d60*/  STG.E.64 desc[UR10][R8.64+0x10], R20 ;  /* 0x0000101408007986 */ /* 0x0009e8000c101b0a */
[----:B0-----:R-:W5:Y:S02]  /*5d70*/  LDG.E.64 R12, desc[UR10][R6.64+0x18] ;  /* 0x0000180a060c7981 */ /* 0x001f64000c1e1b00 */
[----:B-----5:R-:W-:-:S07]  /*5d80*/  DADD R12, R20, R12 ;  /* 0x00000000140c7229 */ /* 0x020fce000000000c */
[----:B------:R0:W-:Y:S04]  /*5d90*/  STG.E.64 desc[UR10][R8.64+0x18], R12 ;  /* 0x0000180c08007986 */ /* 0x0001e8000c101b0a */
[----:B-1----:R-:W5:Y:S02]  /*5da0*/  LDG.E.64 R14, desc[UR10][R6.64+0x20] ;  /* 0x0000200a060e7981 */ /* 0x002f64000c1e1b00 */
[----:B-----5:R-:W-:-:S07]  /*5db0*/  DADD R14, R12, R14 ;  /* 0x000000000c0e7229 */ /* 0x020fce000000000e */
[----:B------:R-:W-:Y:S04]  /*5dc0*/  STG.E.64 desc[UR10][R8.64+0x20], R14 ;  /* 0x0000200e08007986 */ /* 0x000fe8000c101b0a */
[----:B--2---:R-:W2:Y:S02]  /*5dd0*/  LDG.E.64 R16, desc[UR10][R6.64+0x28] ;  /* 0x0000280a06107981 */ /* 0x004ea4000c1e1b00 */
[----:B--2---:R-:W-:-:S07]  /*5de0*/  DADD R16, R14, R16 ;  /* 0x000000000e107229 */ /* 0x004fce0000000010 */
[----:B------:R1:W-:Y:S04]  /*5df0*/  STG.E.64 desc[UR10][R8.64+0x28], R16 ;  /* 0x0000281008007986 */ /* 0x0003e8000c101b0a */
[----:B---3--:R-:W2:Y:S02]  /*5e00*/  LDG.E.64 R18, desc[UR10][R6.64+0x30] ;  /* 0x0000300a06127981 */ /* 0x008ea4000c1e1b00 */
[----:B--2---:R-:W-:-:S07]  /*5e10*/  DADD R18, R16, R18 ;  /* 0x0000000010127229 */ /* 0x004fce0000000012 */
[----:B------:R2:W-:Y:S04]  /*5e20*/  STG.E.64 desc[UR10][R8.64+0x30], R18 ;  /* 0x0000301208007986 */ /* 0x0005e8000c101b0a */
[----:B----4-:R-:W3:Y:S02]  /*5e30*/  LDG.E.64 R20, desc[UR10][R6.64+0x38] ;  /* 0x0000380a06147981 */ /* 0x010ee4000c1e1b00 */
[----:B---3--:R-:W-:-:S07]  /*5e40*/  DADD R20, R18, R20 ;  /* 0x0000000012147229 */ /* 0x008fce0000000014 */
[----:B------:R2:W-:Y:S04]  /*5e50*/  STG.E.64 desc[UR10][R8.64+0x38], R20 ;  /* 0x0000381408007986 */ /* 0x0005e8000c101b0a */
[----:B0-----:R-:W3:Y:S01]  /*5e60*/  LDG.E.64 R12, desc[UR10][R6.64+0x40] ;  /* 0x0000400a060c7981 */ /* 0x001ee2000c1e1b00 */
[----:B------:R-:W-:Y:S01]  /*5e70*/  VIADD R11, R11, 0x10 ;  /* 0x000000100b0b7836 */ /* 0x000fe20000000000 */
[----:B-1----:R-:W-:Y:S01]  /*5e80*/  IADD3 R16, P1, PT, R6, 0x80, RZ ;  /* 0x0000008006107810 */ /* 0x002fe20007f3e0ff */
[----:B------:R-:W-:Y:S01]  /*5e90*/  VIADD R10, R10, 0x10 ;  /* 0x000000100a0a7836 */ /* 0x000fe20000000000 */
[----:B------:R-:W-:Y:S02]  /*5ea0*/  IADD3 R14, P2, PT, R8, 0x80, RZ ;  /* 0x00000080080e7810 */ /* 0x000fe40007f5e0ff */
[----:B------:R-:W-:Y:S01]  /*5eb0*/  ISETP.NE.AND P0, PT, R11, RZ, PT ;  /* 0x000000ff0b00720c */ /* 0x000fe20003f05270 */
[----:B------:R-:W-:-:S02]  /*5ec0*/  IMAD.X R17, RZ, RZ, R7, P1 ;  /* 0x000000ffff117224 */ /* 0x000fc400008e0607 */
[----:B------:R-:W-:Y:S01]  /*5ed0*/  IMAD.X R15, RZ, RZ, R9, P2 ;  /* 0x000000ffff0f7224 */ /* 0x000fe200010e0609 */
[----:B---3--:R-:W-:-:S07]  /*5ee0*/  DADD R12, R20, R12 ;  /* 0x00000000140c7229 */ /* 0x008fce000000000c */
[----:B------:R2:W-:Y:S02]  /*5ef0*/  STG.E.64 desc[UR10][R8.64+0x40], R12 ;  /* 0x0000400c08007986 */ /* 0x0005e4000c101b0a */
[----:B------:R-:W-:Y:S05]  /*5f00*/  @P0 BRA `(.L_x_82) ;  /* 0xfffffffc000c0947 */ /* 0x000fea000383ffff */
[----:B------:R-:W-:Y:S05]  /*5f10*/  BSYNC.RECONVERGENT B0 ;  /* 0x0000000000007941 */ /* 0x000fea0003800200 */
.L_x_81:
[----:B------:R-:W-:-:S07]  /*5f20*/  VIADD R10, R10, 0x1 ;  /* 0x000000010a0a7836 */ /* 0x000fce0000000000 */
.L_x_80:
[----:B------:R-:W-:Y:S01]  /*5f30*/  ISETP.NE.AND P0, PT, R22, RZ, PT ;  /* 0x000000ff1600720c */ /* 0x000fe20003f05270 */
[----:B------:R-:W-:-:S12]  /*5f40*/  BSSY.RECONVERGENT B0, `(.L_x_79) ;  /* 0x0000076000007945 */ /* 0x000fd80003800200 */
[----:B------:R-:W-:Y:S05]  /*5f50*/  @!P0 BRA `(.L_x_83) ;  /* 0x0000000400d08947 */ /* 0x000fea0003800000 */
[----:B------:R-:W-:Y:S02]  /*5f60*/  ISETP.GE.U32.AND P0, PT, R22, 0x8, PT ;  /* 0x000000081600780c */ /* 0x000fe40003f06070 */
[----:B------:R-:W-:-:S04]  /*5f70*/  LOP3.LUT R11, R3, 0x7, RZ, 0xc0, !PT ;  /* 0x00000007030b7812 */ /* 0x000fc800078ec0ff */
[----:B------:R-:W-:-:S07]  /*5f80*/  ISETP.NE.AND P1, PT, R11, RZ, PT ;  /* 0x000000ff0b00720c */ /* 0x000fce0003f25270 */
[----:B------:R-:W-:Y:S06]  /*5f90*/  @!P0 BRA `(.L_x_84) ;  /* 0x0000000000dc8947 */ /* 0x000fec0003800000 */
[----:B---3--:R-:W1:Y:S08]  /*5fa0*/  LDC.64 R14, c[0x0][0x3c0] ;  /* 0x0000f000ff0e7b82 */ /* 0x008e700000000a00 */
[----:B--2---:R-:W2:Y:S01]  /*5fb0*/  LDC.64 R12, c[0x0][0x390] ;  /* 0x0000e400ff0c7b82 */ /* 0x004ea20000000a00 */
[----:B-1----:R-:W-:-:S05]  /*5fc0*/  IMAD.WIDE.U32 R8, R10, 0x8, R14 ;  /* 0x000000080a087825 */ /* 0x002fca00078e000e */
[----:B------:R-:W3:Y:S01]  /*5fd0*/  LDG.E.64 R16, desc[UR10][R8.64] ;  /* 0x0000000a08107981 */ /* 0x000ee2000c1e1b00 */
[----:B--2---:R-:W-:-:S05]  /*5fe0*/  IMAD.WIDE R6, R10, 0x8, R12 ;  /* 0x000000080a067825 */ /* 0x004fca00078e020c */
[----:B------:R-:W3:Y:S01]  /*5ff0*/  LDG.E.64 R18, desc[UR10][R6.64+-0x8] ;  /* 0xfffff80a06127981 */ /* 0x000ee2000c1e1b00 */
[----:B------:R-:W-:-:S04]  /*6000*/  VIADD R25, R10, 0x1 ;  /* 0x000000010a197836 */ /* 0x000fc80000000000 */
[----:B------:R-:W-:Y:S01]  /*6010*/  IMAD.WIDE.U32 R20, R25, 0x8, R14 ;  /* 0x0000000819147825 */ /* 0x000fe200078e000e */
[----:B---3--:R-:W-:-:S03]  /*6020*/  DADD R18, R16, R18 ;  /* 0x0000000010127229 */ /* 0x008fc60000000012 */
[----:B------:R-:W-:-:S05]  /*6030*/  IMAD.WIDE.U32 R16, R10, 0x8, R12 ;  /* 0x000000080a107825 */ /* 0x000fca00078e000c */
[----:B------:R1:W-:Y:S04]  /*6040*/  STG.E.64 desc[UR10][R16.64], R18 ;  /* 0x0000001210007986 */ /* 0x0003e8000c101b0a */
[----:B------:R-:W2:Y:S01]  /*6050*/  LDG.E.64 R20, desc[UR10][R20.64] ;  /* 0x0000000a14147981 */ /* 0x000ea2000c1e1b00 */
[----:B------:R-:W-:Y:S02]  /*6060*/  VIADD R31, R10, 0x2 ;  /* 0x000000020a1f7836 */ /* 0x000fe40000000000 */
[----:B------:R-:W-:-:S04]  /*6070*/  IMAD.WIDE.U32 R24, R25, 0x8, R12 ;  /* 0x0000000819187825 */ /* 0x000fc800078e000c */
[----:B------:R-:W-:Y:S01]  /*6080*/  IMAD.WIDE.U32 R26, R31, 0x8, R14 ;  /* 0x000000081f1a7825 */ /* 0x000fe200078e000e */
[----:B--2---:R-:W-:-:S07]  /*6090*/  DADD R22, R18, R20 ;  /* 0x0000000012167229 */ /* 0x004fce0000000014 */
[----:B------:R2:W-:Y:S04]  /*60a0*/  STG.E.64 desc[UR10][R24.64], R22 ;  /* 0x0000001618007986 */ /* 0x0005e8000c101b0a */
[----:B------:R-:W3:Y:S04]  /*60b0*/  LDG.E.64 R26, desc[UR10][R26.64] ;  /* 0x0000000a1a1a7981 */ /* 0x000ee8000c1e1b00 */
[----:B------:R-:W3:Y:S01]  /*60c0*/  LDG.E.64 R28, desc[UR10][R6.64+0x8] ;  /* 0x0000080a061c7981 */ /* 0x000ee2000c1e1b00 */
[----:B------:R-:W-:Y:S02]  /*60d0*/  VIADD R33, R10, 0x3 ;  /* 0x000000030a217836 */ /* 0x000fe40000000000 */
[----:B-1----:R-:W-:-:S04]  /*60e0*/  IMAD.WIDE.U32 R18, R31, 0x8, R12 ;  /* 0x000000081f127825 */ /* 0x002fc800078e000c */
[----:B------:R-:W-:Y:S01]  /*60f0*/  IMAD.WIDE.U32 R20, R33, 0x8, R14 ;  /* 0x0000000821147825 */ /* 0x000fe200078e000e */
[----:B---3--:R-:W-:-:S07]  /*6100*/  DADD R28, R26, R28 ;  /* 0x000000001a1c7229 */ /* 0x008fce000000001c */
[----:B------:R1:W-:Y:S04]  /*6110*/  STG.E.64 desc[UR10][R18.64], R28 ;  /* 0x0000001c12007986 */ /* 0x0003e8000c101b0a */
[----:B------:R-:W3:Y:S04]  /*6120*/  LDG.E.64 R20, desc[UR10][R20.64] ;  /* 0x0000000a14147981 */ /* 0x000ee8000c1e1b00 */
[----:B------:R-:W3:Y:S01]  /*6130*/  LDG.E.64 R30, desc[UR10][R6.64+0x10] ;  /* 0x0000100a061e7981 */ /* 0x000ee2000c1e1b00 */
[----:B------:R-:W-:Y:S02]  /*6140*/  VIADD R35, R10, 0x4 ;  /* 0x000000040a237836 */ /* 0x000fe40000000000 */
[----:B--2---:R-:W-:-:S04]  /*6150*/  IMAD.WIDE.U32 R22, R33, 0x8, R12 ;  /* 0x0000000821167825 */ /* 0x004fc800078e000c */
[----:B------:R-:W-:Y:S01]  /*6160*/  IMAD.WIDE.U32 R24, R35, 0x8, R14 ;  /* 0x0000000823187825 */ /* 0x000fe200078e000e */
[----:B---3--:R-:W-:-:S07]  /*6170*/  DADD R30, R20, R30 ;  /* 0x00000000141e7229 */ /* 0x008fce000000001e */
[----:B------:R2:W-:Y:S04]  /*6180*/  STG.E.64 desc[UR10][R22.64], R30 ;  /* 0x0000001e16007986 */ /* 0x0005e8000c101b0a */
[----:B------:R-:W3:Y:S04]  /*6190*/  LDG.E.64 R24, desc[UR10][R24.64] ;  /* 0x0000000a18187981 */ /* 0x000ee8000c1e1b00 */
[----:B------:R-:W3:Y:S01]  /*61a0*/  LDG.E.64 R26, desc[UR10][R6.64+0x18] ;  /* 0x0000180a061a7981 */ /* 0x000ee2000c1e1b00 */
[----:B------:R-:W-:Y:S01]  /*61b0*/  IADD3 R33, PT, PT, R10, 0x5, RZ ;  /* 0x000000050a217810 */ /* 0x000fe20007ffe0ff */
        /* <DEDUP_REMOVED lines=13> */
[----:B------:R-:W-:Y:S01]  /*6290*/  IMAD.WIDE.U32 R12, R35, 0x8, R12 ;  /* 0x00000008230c7825 */ /* 0x000fe200078e000c */
[----:B---3--:R-:W-:-:S07]  /*62a0*/  DADD R24, R14, R24 ;  /* 0x000000000e187229 */ /* 0x008fce0000000018 */
[----:B------:R2:W-:Y:S04]  /*62b0*/  STG.E.64 desc[UR10][R12.64], R24 ;  /* 0x000000180c007986 */ /* 0x0005e8000c101b0a */
[----:B------:R-:W3:Y:S04]  /*62c0*/  LDG.E.64 R8, desc[UR10][R8.64+0x38] ;  /* 0x0000380a08087981 */ /* 0x000ee8000c1e1b00 */
[----:B-1----:R-:W3:Y:S01]  /*62d0*/  LDG.E.64 R18, desc[UR10][R6.64+0x30] ;  /* 0x0000300a06127981 */ /* 0x002ee2000c1e1b00 */
[----:B------:R-:W-:Y:S01]  /*62e0*/  VIADD R10, R10, 0x8 ;  /* 0x000000080a0a7836 */ /* 0x000fe20000000000 */
[----:B---3--:R-:W-:-:S07]  /*62f0*/  DADD R18, R8, R18 ;  /* 0x0000000008127229 */ /* 0x008fce0000000012 */
[----:B------:R2:W-:Y:S04]  /*6300*/  STG.E.64 desc[UR10][R16.64+0x38], R18 ;  /* 0x0000381210007986 */ /* 0x0005e8000c101b0a */
.L_x_84:
[----:B------:R-:W-:Y:S05]  /*6310*/  @!P1 BRA `(.L_x_83) ;  /* 0x0000000000e09947 */ /* 0x000fea0003800000 */
[----:B------:R-:W-:Y:S02]  /*6320*/  ISETP.GE.U32.AND P0, PT, R11, 0x4, PT ;  /* 0x000000040b00780c */ /* 0x000fe40003f06070 */
[----:B------:R-:W-:-:S04]  /*6330*/  LOP3.LUT R3, R3, 0x3, RZ, 0xc0, !PT ;  /* 0x0000000303037812 */ /* 0x000fc800078ec0ff */
[----:B------:R-:W-:-:S07]  /*6340*/  ISETP.NE.AND P1, PT, R3, RZ, PT ;  /* 0x000000ff0300720c */ /* 0x000fce0003f25270 */
[----:B------:R-:W-:Y:S06]  /*6350*/  @!P0 BRA `(.L_x_85) ;  /* 0x00000000006c8947 */ /* 0x000fec0003800000 */
[----:B--2---:R-:W1:Y:S08]  /*6360*/  LDC.64 R20, c[0x0][0x3c0] ;  /* 0x0000f000ff147b82 */ /* 0x004e700000000a00 */
[----:B---3--:R-:W2:Y:S01]  /*6370*/  LDC.64 R14, c[0x0][0x390] ;  /* 0x0000e400ff0e7b82 */ /* 0x008ea20000000a00 */
        /* <DEDUP_REMOVED lines=15> */
[----:B------:R-:W2:Y:S04]  /*6470*/  LDG.E.64 R20, desc[UR10][R28.64] ;  /* 0x0000000a1c147981 */ /* 0x000ea8000c1e1b00 */
[----:B------:R-:W2:Y:S02]  /*6480*/  LDG.E.64 R22, desc[UR10][R8.64+0x8] ;  /* 0x0000080a08167981 */ /* 0x000ea4000c1e1b00 */
[----:B--2---:R-:W-:Y:S01]  /*6490*/  DADD R20, R20, R22 ;  /* 0x0000000014147229 */ /* 0x004fe20000000016 */
[----:B------:R-:W-:-:S06]  /*64a0*/  IMAD.WIDE.U32 R22, R11, 0x8, R14 ;  /* 0x000000080b167825 */ /* 0x000fcc00078e000e */
[----:B------:R1:W-:Y:S04]  /*64b0*/  STG.E.64 desc[UR10][R22.64], R20 ;  /* 0x0000001416007986 */ /* 0x0003e8000c101b0a */
[----:B------:R-:W2:Y:S04]  /*64c0*/  LDG.E.64 R12, desc[UR10][R12.64+0x18] ;  /* 0x0000180a0c0c7981 */ /* 0x000ea8000c1e1b00 */
[----:B------:R-:W2:Y:S01]  /*64d0*/  LDG.E.64 R14, desc[UR10][R8.64+0x10] ;  /* 0x0000100a080e7981 */ /* 0x000ea2000c1e1b00 */
[----:B------:R-:W-:Y:S01]  /*64e0*/  VIADD R10, R10, 0x4 ;  /* 0x000000040a0a7836 */ /* 0x000fe20000000000 */
[----:B--2---:R-:W-:-:S07]  /*64f0*/  DADD R14, R12, R14 ;  /* 0x000000000c0e7229 */ /* 0x004fce000000000e */
[----:B------:R1:W-:Y:S04]  /*6500*/  STG.E.64 desc[UR10][R6.64+0x18], R14 ;  /* 0x0000180e06007986 */ /* 0x0003e8000c101b0a */
.L_x_85:
[----:B------:R-:W-:Y:S05]  /*6510*/  @!P1 BRA `(.L_x_83) ;  /* 0x0000000000609947 */ /* 0x000fea0003800000 */
[----:B--2---:R-:W2:Y:S01]  /*6520*/  LDC.64 R8, c[0x0][0x3c0] ;  /* 0x0000f000ff087b82 */ /* 0x004ea20000000a00 */
[----:B------:R-:W-:-:S07]  /*6530*/  IMAD.MOV R3, RZ, RZ, -R3 ;  /* 0x000000ffff037224 */ /* 0x000fce00078e0a03 */
[----:B-1----:R-:W1:Y:S01]  /*6540*/  LDC.64 R6, c[0x0][0x390] ;  /* 0x0000e400ff067b82 */ /* 0x002e620000000a00 */
[----:B--2---:R-:W-:Y:S01]  /*6550*/  IMAD.WIDE.U32 R12, R10, 0x8, R8 ;  /* 0x000000080a0c7825 */ /* 0x004fe200078e0008 */
[----:B0-----:R-:W-:-:S04]  /*6560*/  IADD3 R8, P0, PT, R4, -0x8, RZ ;  /* 0xfffffff804087810 */ /* 0x001fc80007f1e0ff */
[----:B------:R-:W-:Y:S01]  /*6570*/  IADD3.X R9, PT, PT, R5, -0x1, RZ, P0, !PT ;  /* 0xffffffff05097810 */ /* 0x000fe200007fe4ff */
[----:B-1----:R-:W-:-:S04]  /*6580*/  IMAD.WIDE.U32 R6, R10, 0x8, R6 ;  /* 0x000000080a067825 */ /* 0x002fc800078e0006 */
[----:B------:R-:W-:Y:S02]  /*6590*/  IMAD.MOV.U32 R11, RZ, RZ, R6 ;  /* 0x000000ffff0b7224 */ /* 0x000fe400078e0006 */
[----:B------:R-:W-:-:S07]  /*65a0*/  IMAD.MOV.U32 R14, RZ, RZ, R7 ;  /* 0x000000ffff0e7224 */ /* 0x000fce00078e0007 */
.L_x_86:
[C---:B0-----:R-:W-:Y:S01]  /*65b0*/  IMAD.WIDE R4, R10.reuse, 0x8, R8 ;  /* 0x000000080a047825 */ /* 0x041fe200078e0208 */
[----:B------:R0:W2:Y:S05]  /*65c0*/  LDG.E.64 R6, desc[UR10][R12.64] ;  /* 0x0000000a0c067981 */ /* 0x0000aa000c1e1b00 */
[----:B------:R-:W2:Y:S01]  /*65d0*/  LDG.E.64 R4, desc[UR10][R4.64] ;  /* 0x0000000a04047981 */ /* 0x000ea2000c1e1b00 */
[----:B------:R-:W-:Y:S01]  /*65e0*/  IADD3 R3, PT, PT, R3, 0x1, RZ ;  /* 0x0000000103037810 */ /* 0x000fe20007ffe0ff */
[----:B------:R-:W-:-:S03]  /*65f0*/  VIADD R10, R10, 0x1 ;  /* 0x000000010a0a7836 */ /* 0x000fc60000000000 */
[----:B------:R-:W-:Y:S02]  /*6600*/  ISETP.NE.AND P0, PT, R3, RZ, PT ;  /* 0x000000ff0300720c */ /* 0x000fe40003f05270 */
[----:B0-----:R-:W-:-:S05]  /*6610*/  IADD3 R12, P2, PT, R12, 0x8, RZ ;  /* 0x000000080c0c7810 */ /* 0x001fca0007f5e0ff */
[----:B------:R-:W-:Y:S01]  /*6620*/  IMAD.X R13, RZ, RZ, R13, P2 ;  /* 0x000000ffff0d7224 */ /* 0x000fe200010e060d */
[----:B--2---:R-:W-:Y:S01]  /*6630*/  DADD R6, R6, R4 ;  /* 0x0000000006067229 */ /* 0x004fe20000000004 */
[----:B------:R-:W-:Y:S01]  /*6640*/  IMAD.MOV.U32 R4, RZ, RZ, R11 ;  /* 0x000000ffff047224 */ /* 0x000fe200078e000b */
[----:B------:R-:W-:Y:S01]  /*6650*/  IADD3 R11, P1, PT, R11, 0x8, RZ ;  /* 0x000000080b0b7810 */ /* 0x000fe20007f3e0ff */
[----:B------:R-:W-:-:S04]  /*6660*/  IMAD.MOV.U32 R5, RZ, RZ, R14 ;  /* 0x000000ffff057224 */ /* 0x000fc800078e000e */
[----:B------:R-:W-:Y:S01]  /*6670*/  IMAD.X R14, RZ, RZ, R14, P1 ;  /* 0x000000ffff0e7224 */ /* 0x000fe200008e060e */
[----:B------:R0:W-:Y:S01]  /*6680*/  STG.E.64 desc[UR10][R4.64], R6 ;  /* 0x0000000604007986 */ /* 0x0001e2000c101b0a */
[----:B------:R-:W-:Y:S06]  /*6690*/  @P0 BRA `(.L_x_86) ;  /* 0xfffffffc00c40947 */ /* 0x000fec000383ffff */
.L_x_83:
[----:B------:R-:W-:Y:S05]  /*66a0*/  BSYNC.RECONVERGENT B0 ;  /* 0x0000000000007941 */ /* 0x000fea0003800200 */
.L_x_79:
[----:B0-----:R-:W1:Y:S08]  /*66b0*/  I2F.F64 R4, R0 ;  /* 0x0000000000047312 */ /* 0x001e700000201c00 */
[----:B-1----:R-:W2:Y:S01]  /*66c0*/  MUFU.RCP64H R7, R5 ;  /* 0x0000000500077308 */ /* 0x002ea20000001800 */
[----:B------:R-:W-:-:S05]  /*66d0*/  VIADD R6, R5, 0x300402 ;  /* 0x0030040205067836 */ /* 0x000fca0000000000 */
[----:B------:R-:W-:Y:S01]  /*66e0*/  FSETP.GEU.AND P0, PT, |R6|, 5.8789094863358348022e-39, PT ;  /* 0x004004020600780b */ /* 0x000fe20003f0e200 */
[----:B--2---:R-:W-:-:S08]  /*66f0*/  DFMA R8, -R4, R6, 1 ;  /* 0x3ff000000408742b */ /* 0x004fd00000000106 */
[----:B------:R-:W-:-:S08]  /*6700*/  DFMA R8, R8, R8, R8 ;  /* 0x000000080808722b */ /* 0x000fd00000000008 */
[----:B------:R-:W-:-:S08]  /*6710*/  DFMA R8, R6, R8, R6 ;  /* 0x000000080608722b */ /* 0x000fd00000000006 */
[----:B------:R-:W-:-:S08]  /*6720*/  DFMA R10, -R4, R8, 1 ;  /* 0x3ff00000040a742b */ /* 0x000fd00000000108 */
[----:B------:R-:W-:Y:S01]  /*6730*/  DFMA R8, R8, R10, R8 ;  /* 0x0000000a0808722b */ /* 0x000fe20000000008 */
[----:B------:R-:W-:Y:S10]  /*6740*/  @P0 BRA `(.L_x_87) ;  /* 0x0000000000100947 */ /* 0x000ff40003800000 */
[----:B------:R-:W-:-:S05]  /*6750*/  LOP3.LUT R0, R5, 0x7fffffff, RZ, 0xc0, !PT ;  /* 0x7fffffff05007812 */ /* 0x000fca00078ec0ff */
[----:B------:R-:W-:Y:S01]  /*6760*/  VIADD R8, R0, 0xfff00000 ;  /* 0xfff0000000087836 */ /* 0x000fe20000000000 */
[----:B------:R-:W-:-:S07]  /*6770*/  MOV R0, 0x6790 ;  /* 0x0000679000007802 */ /* 0x000fce0000000f00 */
[----:B---34-:R-:W-:Y:S05]  /*6780*/  CALL.REL.NOINC `($__internal_0_$__cuda_sm20_dblrcp_rn_slowpath_v3) ;  /* 0x00000004001c7944 */ /* 0x018fea0003c00000 */
.L_x_87:
[----:B------:R-:W0:Y:S02]  /*6790*/  LDC.64 R4, c[0x0][0x3e0] ;  /* 0x0000f800ff047b82 */ /* 0x000e240000000a00 */
[----:B0-----:R-:W2:Y:S01]  /*67a0*/  LDG.E R0, desc[UR10][R4.64] ;  /* 0x0000000a04007981 */ /* 0x001ea2000c1e1900 */
[----:B------:R-:W0:Y:S01]  /*67b0*/  MUFU.RCP64H R7, 2.14748262400000000000e+09 ;  /* 0x41dfffff00077908 */ /* 0x000e220000001800 */
[----:B------:R-:W-:Y:S02]  /*67c0*/  IMAD.MOV.U32 R10, RZ, RZ, -0x400000 ;  /* 0xffc00000ff0a7424 */ /* 0x000fe400078e00ff */
[----:B------:R-:W-:Y:S02]  /*67d0*/  IMAD.MOV.U32 R11, RZ, RZ, 0x41dfffff ;  /* 0x41dfffffff0b7424 */ /* 0x000fe400078e00ff */
[----:B------:R-:W-:Y:S02]  /*67e0*/  IMAD.MOV.U32 R6, RZ, RZ, 0x1 ;  /* 0x00000001ff067424 */ /* 0x000fe400078e00ff */
[----:B------:R-:W-:-:S04]  /*67f0*/  IMAD.MOV.U32 R3, RZ, RZ, 0x41c64e6d ;  /* 0x41c64e6dff037424 */ /* 0x000fc800078e00ff */
[----:B0-----:R-:W-:-:S08]  /*6800*/  DFMA R12, R6, -R10, 1 ;  /* 0x3ff00000060c742b */ /* 0x001fd0000000080a */
        /* <DEDUP_REMOVED lines=9> */
[----:B------:R-:W0:Y:S01]  /*68a0*/  I2F.F64 R24, R3 ;  /* 0x0000000300187312 */ /* 0x000e220000201c00 */
[----:B------:R1:W-:Y:S01]  /*68b0*/  STG.E desc[UR10][R4.64], R3 ;  /* 0x0000000304007986 */ /* 0x0003e2000c10190a */
[----:B0-----:R-:W-:Y:S01]  /*68c0*/  DMUL R6, R12, R24 ;  /* 0x000000180c067228 */ /* 0x001fe20000000000 */
[----:B------:R-:W-:-:S07]  /*68d0*/  FSETP.GEU.AND P1, PT, |R25|, 6.5827683646048100446e-37, PT ;  /* 0x036000001900780b */ /* 0x000fce0003f2e200 */
[----:B------:R-:W-:-:S08]  /*68e0*/  DFMA R10, R6, -R10, R24 ;  /* 0x8000000a060a722b */ /* 0x000fd00000000018 */
[----:B------:R-:W-:-:S10]  /*68f0*/  DFMA R6, R12, R10, R6 ;  /* 0x0000000a0c06722b */ /* 0x000fd40000000006 */
[----:B------:R-:W-:-:S05]  /*6900*/  FFMA R0, RZ, 27.999998092651367188, R7 ;  /* 0x41dfffffff007823 */ /* 0x000fca0000000007 */
[----:B------:R-:W-:-:S13]  /*6910*/  FSETP.GT.AND P0, PT, |R0|, 1.469367938527859385e-39, PT ;  /* 0x001000000000780b */ /* 0x000fda0003f04200 */
[----:B-1----:R-:W-:Y:S05]  /*6920*/  @P0 BRA P1, `(.L_x_88) ;  /* 0x0000000000140947 */ /* 0x002fea0000800000 */
[----:B------:R-:W-:Y:S01]  /*6930*/  IMAD.MOV.U32 R22, RZ, RZ, -0x400000 ;  /* 0xffc00000ff167424 */ /* 0x000fe200078e00ff */
[----:B------:R-:W-:Y:S02]  /*6940*/  MOV R23, 0x41dfffff ;  /* 0x41dfffff00177802 */ /* 0x000fe40000000f00 */
[----:B------:R-:W-:-:S07]  /*6950*/  MOV R0, 0x6970 ;  /* 0x0000697000007802 */ /* 0x000fce0000000f00 */
[----:B---34-:R-:W-:Y:S05]  /*6960*/  CALL.REL.NOINC `($__internal_1_$__cuda_sm20_div_rn_f64_full) ;  /* 0x0000000400447944 */ /* 0x018fea0003c00000 */
[----:B------:R-:W-:-:S07]  /*6970*/  IMAD.MOV.U32 R7, RZ, RZ, R5 ;  /* 0x000000ffff077224 */ /* 0x000fce00078e0005 */
.L_x_88:
[----:B------:R-:W0:Y:S01]  /*6980*/  S2UR UR5, SR_CgaCtaId ;  /* 0x00000000000579c3 */ /* 0x000e220000008800 */
[----:B------:R-:W-:Y:S01]  /*6990*/  UMOV UR4, 0x400 ;  /* 0x0000040000047882 */ /* 0x000fe20000000000 */
[----:B------:R-:W-:Y:S01]  /*69a0*/  DMUL R8, |R6|, R8 ;  /* 0x0000000806087228 */ /* 0x000fe20000000200 */
[----:B0-----:R-:W-:-:S09]  /*69b0*/  ULEA UR4, UR5, UR4, 0x18 ;  /* 0x0000000405047291 */ /* 0x001fd2000f8ec0ff */
[----:B------:R0:W-:Y:S03]  /*69c0*/  STS.64 [UR4], R8 ;  /* 0x00000008ff007988 */ /* 0x0001e60008000a04 */
.L_x_78:
[----:B------:R-:W5:Y:S02]  /*69d0*/  LDC R23, c[0x0][0x3c8] ;  /* 0x0000f200ff177b82 */ /* 0x000f640000000800 */
[----:B-----5:R-:W-:-:S13]  /*69e0*/  ISETP.GE.AND P0, PT, R2, R23, PT ;  /* 0x000000170200720c */ /* 0x020fda0003f06270 */
[----:B------:R-:W-:Y:S05]  /*69f0*/  @P0 EXIT ;  /* 0x000000000000094d */ /* 0x000fea0003800000 */
[----:B------:R-:W-:Y:S05]  /*6a00*/  WARPSYNC.ALL ;  /* 0x0000000000007948 */ /* 0x000fea0003800000 */
[----:B------:R-:W5:Y:S01]  /*6a10*/  I2F.F64 R22, R23 ;  /* 0x0000001700167312 */ /* 0x000f620000201c00 */
[----:B--2---:R-:W-:Y:S01]  /*6a20*/  IMAD.MOV.U32 R4, RZ, RZ, 0x1 ;  /* 0x00000001ff047424 */ /* 0x004fe200078e00ff */
[----:B------:R-:W2:Y:S08]  /*6a30*/  S2UR UR5, SR_CgaCtaId ;  /* 0x00000000000579c3 */ /* 0x000eb00000008800 */
[----:B------:R-:W-:Y:S06]  /*6a40*/  BAR.SYNC.DEFER_BLOCKING 0x0 ;  /* 0x0000000000007b1d */ /* 0x000fec0000010000 */
[----:B------:R-:W0:Y:S01]  /*6a50*/  I2F.F64 R24, R2 ;  /* 0x0000000200187312 */ /* 0x000e220000201c00 */
[----:B------:R-:W-:Y:S01]  /*6a60*/  UMOV UR4, 0x400 ;  /* 0x0000040000047882 */ /* 0x000fe20000000000 */
[----:B------:R-:W-:Y:S06]  /*6a70*/  BSSY.RECONVERGENT B1, `(.L_x_89) ;  /* 0x0000013000017945 */ /* 0x000fec0003800200 */
[----:B-----5:R-:W1:Y:S01]  /*6a80*/  MUFU.RCP64H R5, R23 ;  /* 0x0000001700057308 */ /* 0x020e620000001800 */
[----:B0-----:R-:W-:Y:S01]  /*6a90*/  FSETP.GEU.AND P1, PT, |R25|, 6.5827683646048100446e-37, PT ;  /* 0x036000001900780b */ /* 0x001fe20003f2e200 */
[----:B--2---:R-:W-:Y:S01]  /*6aa0*/  ULEA UR4, UR5, UR4, 0x18 ;  /* 0x0000000405047291 */ /* 0x004fe2000f8ec0ff */
[----:B-1----:R-:W-:-:S08]  /*6ab0*/  DFMA R6, -R22, R4, 1 ;  /* 0x3ff000001606742b */ /* 0x002fd00000000104 */
[----:B------:R-:W0:Y:S01]  /*6ac0*/  LDS.64 R8, [UR4] ;  /* 0x00000004ff087984 */ /* 0x000e220008000a00 */
[----:B------:R-:W-:-:S08]  /*6ad0*/  DFMA R6, R6, R6, R6 ;  /* 0x000000060606722b */ /* 0x000fd00000000006 */
[----:B------:R-:W-:-:S08]  /*6ae0*/  DFMA R6, R4, R6, R4 ;  /* 0x000000060406722b */ /* 0x000fd00000000004 */
[----:B------:R-:W-:-:S08]  /*6af0*/  DFMA R4, -R22, R6, 1 ;  /* 0x3ff000001604742b */ /* 0x000fd00000000106 */
[----:B------:R-:W-:-:S08]  /*6b00*/  DFMA R4, R6, R4, R6 ;  /* 0x000000040604722b */ /* 0x000fd00000000006 */
[----:B------:R-:W-:-:S08]  /*6b10*/  DMUL R6, R24, R4 ;  /* 0x0000000418067228 */ /* 0x000fd00000000000 */
[----:B------:R-:W-:-:S08]  /*6b20*/  DFMA R10, -R22, R6, R24 ;  /* 0x00000006160a722b */ /* 0x000fd00000000118 */
[----:B------:R-:W-:-:S10]  /*6b30*/  DFMA R6, R4, R10, R6 ;  /* 0x0000000a0406722b */ /* 0x000fd40000000006 */
[----:B------:R-:W-:-:S05]  /*6b40*/  FFMA R0, RZ, R23, R7 ;  /* 0x00000017ff007223 */ /* 0x000fca0000000007 */
[----:B------:R-:W-:-:S13]  /*6b50*/  FSETP.GT.AND P0, PT, |R0|, 1.469367938527859385e-39, PT ;  /* 0x001000000000780b */ /* 0x000fda0003f04200 */
[----:B0-----:R-:W-:Y:S05]  /*6b60*/  @P0 BRA P1, `(.L_x_90) ;  /* 0x00000000000c0947 */ /* 0x001fea0000800000 */
[----:B------:R-:W-:-:S07]  /*6b70*/  MOV R0, 0x6b90 ;  /* 0x00006b9000007802 */ /* 0x000fce0000000f00 */
[----:B---34-:R-:W-:Y:S05]  /*6b80*/  CALL.REL.NOINC `($__internal_1_$__cuda_sm20_div_rn_f64_full) ;  /* 0x0000000000bc7944 */ /* 0x018fea0003c00000 */
[----:B------:R-:W-:-:S07]  /*6b90*/  IMAD.MOV.U32 R7, RZ, RZ, R5 ;  /* 0x000000ffff077224 */ /* 0x000fce00078e0005 */
.L_x_90:
[----:B------:R-:W-:Y:S05]  /*6ba0*/  BSYNC.RECONVERGENT B1 ;  /* 0x0000000000017941 */ /* 0x000fea0003800200 */
.L_x_89:
[----:B------:R-:W0:Y:S01]  /*6bb0*/  LDC.64 R4, c[0x0][0x3b8] ;  /* 0x0000ee00ff047b82 */ /* 0x000e220000000a00 */
[----:B------:R-:W-:Y:S01]  /*6bc0*/  DADD R8, R8, R6 ;  /* 0x0000000008087229 */ /* 0x000fe20000000006 */
[----:B0-----:R-:W-:-:S06]  /*6bd0*/  IMAD.WIDE R2, R2, 0x8, R4 ;  /* 0x0000000802027825 */ /* 0x001fcc00078e0204 */
[----:B------:R-:W-:Y:S01]  /*6be0*/  STG.E.64 desc[UR10][R2.64], R8 ;  /* 0x0000000802007986 */ /* 0x000fe2000c101b0a */
[----:B------:R-:W-:Y:S05]  /*6bf0*/  EXIT ;  /* 0x000000000000794d */ /* 0x000fea0003800000 */
        .weak           $__internal_0_$__cuda_sm20_dblrcp_rn_slowpath_v3
        .type           $__internal_0_$__cuda_sm20_dblrcp_rn_slowpath_v3,@function
        .size           $__internal_0_$__cuda_sm20_dblrcp_rn_slowpath_v3,($__internal_1_$__cuda_sm20_div_rn_f64_full - $__internal_0_$__cuda_sm20_dblrcp_rn_slowpath_v3)
$__internal_0_$__cuda_sm20_dblrcp_rn_slowpath_v3:
[----:B------:R-:W-:-:S14]  /*6c00*/  DSETP.GTU.AND P0, PT, |R4|, +INF , PT ;  /* 0x7ff000000400742a */ /* 0x000fdc0003f0c200 */
[----:B------:R-:W-:Y:S05]  /*6c10*/  @P0 BRA `(.L_x_91) ;  /* 0x00000000007c0947 */ /* 0x000fea0003800000 */
[----:B------:R-:W-:-:S05]  /*6c20*/  LOP3.LUT R3, R5, 0x7fffffff, RZ, 0xc0, !PT ;  /* 0x7fffffff05037812 */ /* 0x000fca00078ec0ff */
[----:B------:R-:W-:-:S05]  /*6c30*/  VIADD R6, R3, 0xffffffff ;  /* 0xffffffff03067836 */ /* 0x000fca0000000000 */
[----:B------:R-:W-:-:S13]  /*6c40*/  ISETP.GE.U32.AND P0, PT, R6, 0x7fefffff, PT ;  /* 0x7fefffff0600780c */ /* 0x000fda0003f06070 */
[----:B------:R-:W-:Y:S01]  /*6c50*/  @P0 LOP3.LUT R7, R5, 0x7ff00000, RZ, 0x3c, !PT ;  /* 0x7ff0000005070812 */ /* 0x000fe200078e3cff */
[----:B------:R-:W-:Y:S01]  /*6c60*/  @P0 IMAD.MOV.U32 R6, RZ, RZ, RZ ;  /* 0x000000ffff060224 */ /* 0x000fe200078e00ff */
[----:B------:R-:W-:Y:S06]  /*6c70*/  @P0 BRA `(.L_x_92) ;  /* 0x00000000006c0947 */ /* 0x000fec0003800000 */
[----:B------:R-:W-:-:S13]  /*6c80*/  ISETP.GE.U32.AND P0, PT, R3, 0x1000001, PT ;  /* 0x010000010300780c */ /* 0x000fda0003f06070 */
[----:B------:R-:W-:Y:S05]  /*6c90*/  @!P0 BRA `(.L_x_93) ;  /* 0x0000000000348947 */ /* 0x000fea0003800000 */
[----:B------:R-:W-:Y:S02]  /*6ca0*/  VIADD R7, R5, 0xc0200000 ;  /* 0xc020000005077836 */ /* 0x000fe40000000000 */
[----:B------:R-:W-:Y:S02]  /*6cb0*/  IMAD.MOV.U32 R6, RZ, RZ, R4 ;  /* 0x000000ffff067224 */ /* 0x000fe400078e0004 */
[----:B------:R-:W0:Y:S04]  /*6cc0*/  MUFU.RCP64H R9, R7 ;  /* 0x0000000700097308 */ /* 0x000e280000001800 */
[----:B0-----:R-:W-:-:S08]  /*6cd0*/  DFMA R10, -R6, R8, 1 ;  /* 0x3ff00000060a742b */ /* 0x001fd00000000108 */
[----:B------:R-:W-:-:S08]  /*6ce0*/  DFMA R10, R10, R10, R10 ;  /* 0x0000000a0a0a722b */ /* 0x000fd0000000000a */
[----:B------:R-:W-:-:S08]  /*6cf0*/  DFMA R10, R8, R10, R8 ;  /* 0x0000000a080a722b */ /* 0x000fd00000000008 */
[----:B------:R-:W-:-:S08]  /*6d00*/  DFMA R8, -R6, R10, 1 ;  /* 0x3ff000000608742b */ /* 0x000fd0000000010a */
[----:B------:R-:W-:-:S08]  /*6d10*/  DFMA R8, R10, R8, R10 ;  /* 0x000000080a08722b */ /* 0x000fd0000000000a */
[----:B------:R-:W-:-:S08]  /*6d20*/  DMUL R8, R8, 2.2250738585072013831e-308 ;  /* 0x0010000008087828 */ /* 0x000fd00000000000 */
[----:B------:R-:W-:-:S08]  /*6d30*/  DFMA R4, -R4, R8, 1 ;  /* 0x3ff000000404742b */ /* 0x000fd00000000108 */
[----:B------:R-:W-:-:S08]  /*6d40*/  DFMA R4, R4, R4, R4 ;  /* 0x000000040404722b */ /* 0x000fd00000000004 */
[----:B------:R-:W-:Y:S01]  /*6d50*/  DFMA R6, R8, R4, R8 ;  /* 0x000000040806722b */ /* 0x000fe20000000008 */
[----:B------:R-:W-:Y:S10]  /*6d60*/  BRA `(.L_x_92) ;  /* 0x0000000000307947 */ /* 0x000ff40003800000 */
.L_x_93:
[----:B------:R-:W-:Y:S01]  /*6d70*/  DMUL R4, R4, 8.11296384146066816958e+31 ;  /* 0x4690000004047828 */ /* 0x000fe20000000000 */
[----:B------:R-:W-:-:S05]  /*6d80*/  IMAD.MOV.U32 R6, RZ, RZ, R8 ;  /* 0x000000ffff067224 */ /* 0x000fca00078e0008 */
[----:B------:R-:W0:Y:S02]  /*6d90*/  MUFU.RCP64H R7, R5 ;  /* 0x0000000500077308 */ /* 0x000e240000001800 */
[----:B0-----:R-:W-:-:S08]  /*6da0*/  DFMA R8, -R4, R6, 1 ;  /* 0x3ff000000408742b */ /* 0x001fd00000000106 */
[----:B------:R-:W-:-:S08]  /*6db0*/  DFMA R8, R8, R8, R8 ;  /* 0x000000080808722b */ /* 0x000fd00000000008 */
[----:B------:R-:W-:-:S08]  /*6dc0*/  DFMA R8, R6, R8, R6 ;  /* 0x000000080608722b */ /* 0x000fd00000000006 */
[----:B------:R-:W-:-:S08]  /*6dd0*/  DFMA R6, -R4, R8, 1 ;  /* 0x3ff000000406742b */ /* 0x000fd00000000108 */
[----:B------:R-:W-:-:S08]  /*6de0*/  DFMA R6, R8, R6, R8 ;  /* 0x000000060806722b */ /* 0x000fd00000000008 */
[----:B------:R-:W-:Y:S01]  /*6df0*/  DMUL R6, R6, 8.11296384146066816958e+31 ;  /* 0x4690000006067828 */ /* 0x000fe20000000000 */
[----:B------:R-:W-:Y:S10]  /*6e00*/  BRA `(.L_x_92) ;  /* 0x0000000000087947 */ /* 0x000ff40003800000 */
.L_x_91:
[----:B------:R-:W-:Y:S01]  /*6e10*/  LOP3.LUT R7, R5, 0x80000, RZ, 0xfc, !PT ;  /* 0x0008000005077812 */ /* 0x000fe200078efcff */
[----:B------:R-:W-:-:S07]  /*6e20*/  IMAD.MOV.U32 R6, RZ, RZ, R4 ;  /* 0x000000ffff067224 */ /* 0x000fce00078e0004 */
.L_x_92:
[----:B------:R-:W-:Y:S01]  /*6e30*/  IMAD.MOV.U32 R4, RZ, RZ, R0 ;  /* 0x000000ffff047224 */ /* 0x000fe200078e0000 */
[----:B------:R-:W-:Y:S01]  /*6e40*/  MOV R9, R7 ;  /* 0x0000000700097202 */ /* 0x000fe20000000f00 */
[----:B------:R-:W-:Y:S02]  /*6e50*/  IMAD.MOV.U32 R5, RZ, RZ, 0x0 ;  /* 0x00000000ff057424 */ /* 0x000fe400078e00ff */
[----:B------:R-:W-:Y:S02]  /*6e60*/  IMAD.MOV.U32 R8, RZ, RZ, R6 ;  /* 0x000000ffff087224 */ /* 0x000fe400078e0006 */
[----:B------:R-:W-:Y:S05]  /*6e70*/  RET.REL.NODEC R4 `(_Z17likelihood_kernelPdS_S_PiS0_S_S0_S_S_iiiiiiS0_S_) ;  /* 0xffffff9004607950 */ /* 0x000fea0003c3ffff */
        .weak           $__internal_1_$__cuda_sm20_div_rn_f64_full
        .type           $__internal_1_$__cuda_sm20_div_rn_f64_full,@function
        .size           $__internal_1_$__cuda_sm20_div_rn_f64_full,($__internal_2_$__cuda_sm20_dsqrt_rn_f64_mediumpath_v1 - $__internal_1_$__cuda_sm20_div_rn_f64_full)
$__internal_1_$__cuda_sm20_div_rn_f64_full:
[C---:B------:R-:W-:Y:S01]  /*6e80*/  FSETP.GEU.AND P0, PT, |R23|.reuse, 1.469367938527859385e-39, PT ;  /* 0x001000001700780b */ /* 0x040fe20003f0e200 */
[----:B------:R-:W-:Y:S01]  /*6e90*/  IMAD.MOV.U32 R32, RZ, RZ, 0x1 ;  /* 0x00000001ff207424 */ /* 0x000fe200078e00ff */
[----:B------:R-:W-:Y:S01]  /*6ea0*/  LOP3.LUT R20, R23, 0x800fffff, RZ, 0xc0, !PT ;  /* 0x800fffff17147812 */ /* 0x000fe200078ec0ff */
[----:B------:R-:W-:Y:S01]  /*6eb0*/  IMAD.MOV.U32 R18, RZ, RZ, R24 ;  /* 0x000000ffff127224 */ /* 0x000fe200078e0018 */
[C---:B------:R-:W-:Y:S01]  /*6ec0*/  FSETP.GEU.AND P2, PT, |R25|.reuse, 1.469367938527859385e-39, PT ;  /* 0x001000001900780b */ /* 0x040fe20003f4e200 */
[----:B------:R-:W-:Y:S01]  /*6ed0*/  BSSY.RECONVERGENT B0, `(.L_x_94) ;  /* 0x0000057000007945 */ /* 0x000fe20003800200 */
[----:B------:R-:W-:Y:S01]  /*6ee0*/  LOP3.LUT R21, R20, 0x3ff00000, RZ, 0xfc, !PT ;  /* 0x3ff0000014157812 */ /* 0x000fe200078efcff */
[----:B------:R-:W-:Y:S01]  /*6ef0*/  IMAD.MOV.U32 R20, RZ, RZ, R22 ;  /* 0x000000ffff147224 */ /* 0x000fe200078e0016 */
[----:B------:R-:W-:Y:S02]  /*6f00*/  LOP3.LUT R5, R25, 0x7ff00000, RZ, 0xc0, !PT ;  /* 0x7ff0000019057812 */ /* 0x000fe400078ec0ff */
[----:B------:R-:W-:-:S03]  /*6f10*/  LOP3.LUT R14, R23, 0x7ff00000, RZ, 0xc0, !PT ;  /* 0x7ff00000170e7812 */ /* 0x000fc600078ec0ff */
[----:B------:R-:W-:Y:S01]  /*6f20*/  @!P0 DMUL R20, R22, 8.98846567431157953865e+307 ;  /* 0x7fe0000016148828 */ /* 0x000fe20000000000 */
[----:B------:R-:W-:-:S03]  /*6f30*/  ISETP.GE.U32.AND P1, PT, R5, R14, PT ;  /* 0x0000000e0500720c */ /* 0x000fc60003f26070 */
[----:B------:R-:W-:Y:S01]  /*6f40*/  @!P2 LOP3.LUT R6, R23, 0x7ff00000, RZ, 0xc0, !PT ;  /* 0x7ff000001706a812 */ /* 0x000fe200078ec0ff */
[----:B------:R-:W-:Y:S01]  /*6f50*/  @!P2 IMAD.MOV.U32 R30, RZ, RZ, RZ ;  /* 0x000000ffff1ea224 */ /* 0x000fe200078e00ff */
[----:B------:R-:W0:Y:S02]  /*6f60*/  MUFU.RCP64H R33, R21 ;  /* 0x0000001500217308 */ /* 0x000e240000001800 */
[----:B------:R-:W-:Y:S01]  /*6f70*/  @!P2 ISETP.GE.U32.AND P3, PT, R5, R6, PT ;  /* 0x000000060500a20c */ /* 0x000fe20003f66070 */
[----:B------:R-:W-:Y:S01]  /*6f80*/  IMAD.MOV.U32 R6, RZ, RZ, 0x1ca00000 ;  /* 0x1ca00000ff067424 */ /* 0x000fe200078e00ff */
[----:B------:R-:W-:-:S04]  /*6f90*/  @!P0 LOP3.LUT R14, R21, 0x7ff00000, RZ, 0xc0, !PT ;  /* 0x7ff00000150e8812 */ /* 0x000fc800078ec0ff */
[C---:B------:R-:W-:Y:S02]  /*6fa0*/  @!P2 SEL R7, R6.reuse, 0x63400000, !P3 ;  /* 0x634000000607a807 */ /* 0x040fe40005800000 */
[----:B------:R-:W-:Y:S02]  /*6fb0*/  SEL R19, R6, 0x63400000, !P1 ;  /* 0x6340000006137807 */ /* 0x000fe40004800000 */
[--C-:B------:R-:W-:Y:S02]  /*6fc0*/  @!P2 LOP3.LUT R7, R7, 0x80000000, R25.reuse, 0xf8, !PT ;  /* 0x800000000707a812 */ /* 0x100fe400078ef819 */
[----:B------:R-:W-:Y:S02]  /*6fd0*/  LOP3.LUT R19, R19, 0x800fffff, R25, 0xf8, !PT ;  /* 0x800fffff13137812 */ /* 0x000fe400078ef819 */
[----:B------:R-:W-:Y:S01]  /*6fe0*/  @!P2 LOP3.LUT R31, R7, 0x100000, RZ, 0xfc, !PT ;  /* 0x00100000071fa812 */ /* 0x000fe200078efcff */
[----:B0-----:R-:W-:Y:S01]  /*6ff0*/  DFMA R16, R32, -R20, 1 ;  /* 0x3ff000002010742b */ /* 0x001fe20000000814 */
[----:B------:R-:W-:-:S04]  /*7000*/  IMAD.MOV.U32 R7, RZ, RZ, R5 ;  /* 0x000000ffff077224 */ /* 0x000fc800078e0005 */
[----:B------:R-:W-:-:S03]  /*7010*/  @!P2 DFMA R18, R18, 2, -R30 ;  /* 0x400000001212a82b */ /* 0x000fc6000000081e */
[----:B------:R-:W-:-:S07]  /*7020*/  DFMA R16, R16, R16, R16 ;  /* 0x000000101010722b */ /* 0x000fce0000000010 */
[----:B------:R-:W-:Y:S01]  /*7030*/  @!P2 LOP3.LUT R7, R19, 0x7ff00000, RZ, 0xc0, !PT ;  /* 0x7ff000001307a812 */ /* 0x000fe200078ec0ff */
[----:B------:R-:W-:-:S04]  /*7040*/  DFMA R32, R32, R16, R32 ;  /* 0x000000102020722b */ /* 0x000fc80000000020 */
[----:B------:R-:W-:-:S04]  /*7050*/  VIADD R15, R7, 0xffffffff ;  /* 0xffffffff070f7836 */ /* 0x000fc80000000000 */
[----:B------:R-:W-:Y:S01]  /*7060*/  DFMA R16, R32, -R20, 1 ;  /* 0x3ff000002010742b */ /* 0x000fe20000000814 */
[----:B------:R-:W-:-:S07]  /*7070*/  ISETP.GT.U32.AND P0, PT, R15, 0x7feffffe, PT ;  /* 0x7feffffe0f00780c */ /* 0x000fce0003f04070 */
[----:B------:R-:W-:Y:S01]  /*7080*/  DFMA R32, R32, R16, R32 ;  /* 0x000000102020722b */ /* 0x000fe20000000020 */
[----:B------:R-:W-:-:S04]  /*7090*/  IADD3 R16, PT, PT, R14, -0x1, RZ ;  /* 0xffffffff0e107810 */ /* 0x000fc80007ffe0ff */
[----:B------:R-:W-:-:S03]  /*70a0*/  ISETP.GT.U32.OR P0, PT, R16, 0x7feffffe, P0 ;  /* 0x7feffffe1000780c */ /* 0x000fc60000704470 */
[----:B------:R-:W-:-:S08]  /*70b0*/  DMUL R30, R32, R18 ;  /* 0x00000012201e7228 */ /* 0x000fd00000000000 */
[----:B------:R-:W-:-:S08]  /*70c0*/  DFMA R34, R30, -R20, R18 ;  /* 0x800000141e22722b */ /* 0x000fd00000000012 */
[----:B------:R-:W-:Y:S01]  /*70d0*/  DFMA R16, R32, R34, R30 ;  /* 0x000000222010722b */ /* 0x000fe2000000001e */
[----:B------:R-:W-:Y:S10]  /*70e0*/  @P0 BRA `(.L_x_95) ;  /* 0x0000000000740947 */ /* 0x000ff40003800000 */
[----:B------:R-:W-:-:S04]  /*70f0*/  LOP3.LUT R14, R23, 0x7ff00000, RZ, 0xc0, !PT ;  /* 0x7ff00000170e7812 */ /* 0x000fc800078ec0ff */
[CC--:B------:R-:W-:Y:S02]  /*7100*/  VIADDMNMX R7, R5.reuse, -R14.reuse, 0xb9600000, !PT ;  /* 0xb960000005077446 */ /* 0x0c0fe4000780090e */
[----:B------:R-:W-:Y:S01]  /*7110*/  ISETP.GE.U32.AND P0, PT, R5, R14, PT ;  /* 0x0000000e0500720c */ /* 0x000fe20003f06070 */
[----:B------:R-:W-:Y:S01]  /*7120*/  IMAD.MOV.U32 R14, RZ, RZ, RZ ;  /* 0x000000ffff0e7224 */ /* 0x000fe200078e00ff */
[----:B------:R-:W-:Y:S02]  /*7130*/  VIMNMX R7, PT, PT, R7, 0x46a00000, PT ;  /* 0x46a0000007077848 */ /* 0x000fe40003fe0100 */
[----:B------:R-:W-:-:S05]  /*7140*/  SEL R6, R6, 0x63400000, !P0 ;  /* 0x6340000006067807 */ /* 0x000fca0004000000 */
[----:B------:R-:W-:-:S04]  /*7150*/  IMAD.IADD R6, R7, 0x1, -R6 ;  /* 0x0000000107067824 */ /* 0x000fc800078e0a06 */
[----:B------:R-:W-:-:S06]  /*7160*/  VIADD R15, R6, 0x7fe00000 ;  /* 0x7fe00000060f7836 */ /* 0x000fcc0000000000 */
[----:B------:R-:W-:-:S10]  /*7170*/  DMUL R30, R16, R14 ;  /* 0x0000000e101e7228 */ /* 0x000fd40000000000 */
[----:B------:R-:W-:-:S13]  /*7180*/  FSETP.GTU.AND P0, PT, |R31|, 1.469367938527859385e-39, PT ;  /* 0x001000001f00780b */ /* 0x000fda0003f0c200 */
[----:B------:R-:W-:Y:S05]  /*7190*/  @P0 BRA `(.L_x_96) ;  /* 0x0000000000a80947 */ /* 0x000fea0003800000 */
[----:B------:R-:W-:-:S06]  /*71a0*/  DFMA R18, R16, -R20, R18 ;  /* 0x800000141012722b */ /* 0x000fcc0000000012 */
[----:B------:R-:W-:-:S04]  /*71b0*/  IMAD.MOV.U32 R18, RZ, RZ, RZ ;  /* 0x000000ffff127224 */ /* 0x000fc800078e00ff */
[C---:B------:R-:W-:Y:S02]  /*71c0*/  FSETP.NEU.AND P0, PT, R19.reuse, RZ, PT ;  /* 0x000000ff1300720b */ /* 0x040fe40003f0d000 */
[----:B------:R-:W-:-:S04]  /*71d0*/  LOP3.LUT R22, R19, 0x80000000, R23, 0x48, !PT ;  /* 0x8000000013167812 */ /* 0x000fc800078e4817 */
[----:B------:R-:W-:-:S07]  /*71e0*/  LOP3.LUT R19, R22, R15, RZ, 0xfc, !PT ;  /* 0x0000000f16137212 */ /* 0x000fce00078efcff */
[----:B------:R-:W-:Y:S05]  /*71f0*/  @!P0 BRA `(.L_x_96) ;  /* 0x0000000000908947 */ /* 0x000fea0003800000 */
[----:B------:R-:W-:Y:S01]  /*7200*/  IMAD.MOV R15, RZ, RZ, -R6 ;  /* 0x000000ffff0f7224 */ /* 0x000fe200078e0a06 */
[----:B------:R-:W-:Y:S01]  /*7210*/  IADD3 R6, PT, PT, -R6, -0x43300000, RZ ;  /* 0xbcd0000006067810 */ /* 0x000fe20007ffe1ff */
[----:B------:R-:W-:-:S06]  /*7220*/  IMAD.MOV.U32 R14, RZ, RZ, RZ ;  /* 0x000000ffff0e7224 */ /* 0x000fcc00078e00ff */
[----:B------:R-:W-:Y:S02]  /*7230*/  DFMA R14, R30, -R14, R16 ;  /* 0x8000000e1e0e722b */ /* 0x000fe40000000010 */
[----:B------:R-:W-:-:S08]  /*7240*/  DMUL.RP R16, R16, R18 ;  /* 0x0000001210107228 */ /* 0x000fd00000008000 */
[----:B------:R-:W-:Y:S02]  /*7250*/  FSETP.NEU.AND P0, PT, |R15|, R6, PT ;  /* 0x000000060f00720b */ /* 0x000fe40003f0d200 */
[----:B------:R-:W-:Y:S02]  /*7260*/  LOP3.LUT R22, R17, R22, RZ, 0x3c, !PT ;  /* 0x0000001611167212 */ /* 0x000fe400078e3cff */
[----:B------:R-:W-:Y:S02]  /*7270*/  FSEL R6, R16, R30, !P0 ;  /* 0x0000001e10067208 */ /* 0x000fe40004000000 */
[----:B------:R-:W-:-:S03]  /*7280*/  FSEL R7, R22, R31, !P0 ;  /* 0x0000001f16077208 */ /* 0x000fc60004000000 */
[----:B------:R-:W-:Y:S02]  /*7290*/  IMAD.MOV.U32 R30, RZ, RZ, R6 ;  /* 0x000000ffff1e7224 */ /* 0x000fe400078e0006 */
[----:B------:R-:W-:Y:S01]  /*72a0*/  IMAD.MOV.U32 R31, RZ, RZ, R7 ;  /* 0x000000ffff1f7224 */ /* 0x000fe200078e0007 */
[----:B------:R-:W-:Y:S06]  /*72b0*/  BRA `(.L_x_96) ;  /* 0x0000000000607947 */ /* 0x000fec0003800000 */
.L_x_95:
[----:B------:R-:W-:-:S14]  /*72c0*/  DSETP.NAN.AND P0, PT, R24, R24, PT ;  /* 0x000000181800722a */ /* 0x000fdc0003f08000 */
[----:B------:R-:W-:Y:S05]  /*72d0*/  @P0 BRA `(.L_x_97) ;  /* 0x00000000004c0947 */ /* 0x000fea0003800000 */
[----:B------:R-:W-:-:S14]  /*72e0*/  DSETP.NAN.AND P0, PT, R22, R22, PT ;  /* 0x000000161600722a */ /* 0x000fdc0003f08000 */
[----:B------:R-:W-:Y:S05]  /*72f0*/  @P0 BRA `(.L_x_98) ;  /* 0x0000000000340947 */ /* 0x000fea0003800000 */
[----:B------:R-:W-:Y:S01]  /*7300*/  ISETP.NE.AND P0, PT, R7, R14, PT ;  /* 0x0000000e0700720c */ /* 0x000fe20003f05270 */
[----:B------:R-:W-:Y:S01]  /*7310*/  IMAD.MOV.U32 R30, RZ, RZ, 0x0 ;  /* 0x00000000ff1e7424 */ /* 0x000fe200078e00ff */
[----:B------:R-:W-:-:S11]  /*7320*/  MOV R31, 0xfff80000 ;  /* 0xfff80000001f7802 */ /* 0x000fd60000000f00 */
[----:B------:R-:W-:Y:S05]  /*7330*/  @!P0 BRA `(.L_x_96) ;  /* 0x0000000000408947 */ /* 0x000fea0003800000 */
[----:B------:R-:W-:Y:S02]  /*7340*/  ISETP.NE.AND P0, PT, R7, 0x7ff00000, PT ;  /* 0x7ff000000700780c */ /* 0x000fe40003f05270 */
[----:B------:R-:W-:Y:S02]  /*7350*/  LOP3.LUT R23, R25, 0x80000000, R23, 0x48, !PT ;  /* 0x8000000019177812 */ /* 0x000fe400078e4817 */
[----:B------:R-:W-:-:S13]  /*7360*/  ISETP.EQ.OR P0, PT, R14, RZ, !P0 ;  /* 0x000000ff0e00720c */ /* 0x000fda0004702670 */
[----:B------:R-:W-:Y:S01]  /*7370*/  @P0 LOP3.LUT R5, R23, 0x7ff00000, RZ, 0xfc, !PT ;  /* 0x7ff0000017050812 */ /* 0x000fe200078efcff */
[----:B------:R-:W-:Y:S02]  /*7380*/  @!P0 IMAD.MOV.U32 R30, RZ, RZ, RZ ;  /* 0x000000ffff1e8224 */ /* 0x000fe400078e00ff */
[----:B------:R-:W-:Y:S02]  /*7390*/  @!P0 IMAD.MOV.U32 R31, RZ, RZ, R23 ;  /* 0x000000ffff1f8224 */ /* 0x000fe400078e0017 */
[----:B------:R-:W-:Y:S02]  /*73a0*/  @P0 IMAD.MOV.U32 R30, RZ, RZ, RZ ;  /* 0x000000ffff1e0224 */ /* 0x000fe400078e00ff */
[----:B------:R-:W-:Y:S01]  /*73b0*/  @P0 IMAD.MOV.U32 R31, RZ, RZ, R5 ;  /* 0x000000ffff1f0224 */ /* 0x000fe200078e0005 */
[----:B------:R-:W-:Y:S06]  /*73c0*/  BRA `(.L_x_96) ;  /* 0x00000000001c7947 */ /* 0x000fec0003800000 */
.L_x_98:
[----:B------:R-:W-:Y:S01]  /*73d0*/  LOP3.LUT R5, R23, 0x80000, RZ, 0xfc, !PT ;  /* 0x0008000017057812 */ /* 0x000fe200078efcff */
[----:B------:R-:W-:-:S04]  /*73e0*/  IMAD.MOV.U32 R30, RZ, RZ, R22 ;  /* 0x000000ffff1e7224 */ /* 0x000fc800078e0016 */
[----:B------:R-:W-:Y:S01]  /*73f0*/  IMAD.MOV.U32 R31, RZ, RZ, R5 ;  /* 0x000000ffff1f7224 */ /* 0x000fe200078e0005 */
[----:B------:R-:W-:Y:S06]  /*7400*/  BRA `(.L_x_96) ;  /* 0x00000000000c7947 */ /* 0x000fec0003800000 */
.L_x_97:
[----:B------:R-:W-:Y:S01]  /*7410*/  LOP3.LUT R5, R25, 0x80000, RZ, 0xfc, !PT ;  /* 0x0008000019057812 */ /* 0x000fe200078efcff */
[----:B------:R-:W-:-:S04]  /*7420*/  IMAD.MOV.U32 R30, RZ, RZ, R24 ;  /* 0x000000ffff1e7224 */ /* 0x000fc800078e0018 */
[----:B------:R-:W-:-:S07]  /*7430*/  IMAD.MOV.U32 R31, RZ, RZ, R5 ;  /* 0x000000ffff1f7224 */ /* 0x000fce00078e0005 */
.L_x_96:
[----:B------:R-:W-:Y:S05]  /*7440*/  BSYNC.RECONVERGENT B0 ;  /* 0x0000000000007941 */ /* 0x000fea0003800200 */
.L_x_94:
[----:B------:R-:W-:Y:S01]  /*7450*/  IMAD.MOV.U32 R14, RZ, RZ, R0 ;  /* 0x000000ffff0e7224 */ /* 0x000fe200078e0000 */
[----:B------:R-:W-:Y:S01]  /*7460*/  MOV R5, R31 ;  /* 0x0000001f00057202 */ /* 0x000fe20000000f00 */
[----:B------:R-:W-:Y:S02]  /*7470*/  IMAD.MOV.U32 R15, RZ, RZ, 0x0 ;  /* 0x00000000ff0f7424 */ /* 0x000fe400078e00ff */
[----:B------:R-:W-:Y:S02]  /*7480*/  IMAD.MOV.U32 R6, RZ, RZ, R30 ;  /* 0x000000ffff067224 */ /* 0x000fe400078e001e */
[----:B------:R-:W-:Y:S05]  /*7490*/  RET.REL.NODEC R14 `(_Z17likelihood_kernelPdS_S_PiS0_S_S0_S_S_iiiiiiS0_S_) ;  /* 0xffffff880ed87950 */ /* 0x000fea0003c3ffff */
        .weak           $__internal_2_$__cuda_sm20_dsqrt_rn_f64_mediumpath_v1
        .type           $__internal_2_$__cuda_sm20_dsqrt_rn_f64_mediumpath_v1,@function
        .size           $__internal_2_$__cuda_sm20_dsqrt_rn_f64_mediumpath_v1,($_Z17likelihood_kernelPdS_S_PiS0_S_S0_S_S_iiiiiiS0_S_$__internal_accurate_pow - $__internal_2_$__cuda_sm20_dsqrt_rn_f64_mediumpath_v1)
$__internal_2_$__cuda_sm20_dsqrt_rn_f64_mediumpath_v1:
[----:B------:R-:W-:Y:S01]  /*74a0*/  ISETP.GE.U32.AND P0, PT, R14, -0x3400000, PT ;  /* 0xfcc000000e00780c */ /* 0x000fe20003f06070 */
[----:B------:R-:W-:Y:S01]  /*74b0*/  BSSY.RECONVERGENT B1, `(.L_x_99) ;  /* 0x0000028000017945 */ /* 0x000fe20003800200 */
[----:B------:R-:W-:Y:S02]  /*74c0*/  IMAD.MOV.U32 R14, RZ, RZ, R16 ;  /* 0x000000ffff0e7224 */ /* 0x000fe400078e0010 */
[----:B------:R-:W-:Y:S02]  /*74d0*/  IMAD.MOV.U32 R15, RZ, RZ, R19 ;  /* 0x000000ffff0f7224 */ /* 0x000fe400078e0013 */
[----:B------:R-:W-:Y:S02]  /*74e0*/  IMAD.MOV.U32 R16, RZ, RZ, R24 ;  /* 0x000000ffff107224 */ /* 0x000fe400078e0018 */
[----:B------:R-:W-:Y:S02]  /*74f0*/  IMAD.MOV.U32 R17, RZ, RZ, R25 ;  /* 0x000000ffff117224 */ /* 0x000fe400078e0019 */
[----:B------:R-:W-:-:S03]  /*7500*/  IMAD.MOV.U32 R19, RZ, RZ, R21 ;  /* 0x000000ffff137224 */ /* 0x000fc600078e0015 */
[----:B------:R-:W-:Y:S05]  /*7510*/  @!P0 BRA `(.L_x_100) ;  /* 0x0000000000208947 */ /* 0x000fea0003800000 */
[----:B------:R-:W-:-:S10]  /*7520*/  DFMA.RM R6, R16, R6, R18 ;  /* 0x000000061006722b */ /* 0x000fd40000004012 */
[----:B------:R-:W-:-:S05]  /*7530*/  IADD3 R16, P0, PT, R6, 0x1, RZ ;  /* 0x0000000106107810 */ /* 0x000fca0007f1e0ff */
[----:B------:R-:W-:-:S06]  /*7540*/  IMAD.X R17, RZ, RZ, R7, P0 ;  /* 0x000000ffff117224 */ /* 0x000fcc00000e0607 */
[----:B------:R-:W-:-:S08]  /*7550*/  DFMA.RP R14, -R6, R16, R14 ;  /* 0x00000010060e722b */ /* 0x000fd0000000810e */
[----:B------:R-:W-:-:S06]  /*7560*/  DSETP.GT.AND P0, PT, R14, RZ, PT ;  /* 0x000000ff0e00722a */ /* 0x000fcc0003f04000 */
[----:B------:R-:W-:Y:S02]  /*7570*/  FSEL R6, R16, R6, P0 ;  /* 0x0000000610067208 */ /* 0x000fe40000000000 */
[----:B------:R-:W-:Y:S01]  /*7580*/  FSEL R7, R17, R7, P0 ;  /* 0x0000000711077208 */ /* 0x000fe20000000000 */
[----:B------:R-:W-:Y:S06]  /*7590*/  BRA `(.L_x_101) ;  /* 0x0000000000647947 */ /* 0x000fec0003800000 */
.L_x_100:
[----:B------:R-:W-:-:S14]  /*75a0*/  DSETP.NE.AND P0, PT, R14, RZ, PT ;  /* 0x000000ff0e00722a */ /* 0x000fdc0003f05000 */
[----:B------:R-:W-:Y:S05]  /*75b0*/  @!P0 BRA `(.L_x_102) ;  /* 0x0000000000588947 */ /* 0x000fea0003800000 */
[----:B------:R-:W-:-:S13]  /*75c0*/  ISETP.GE.AND P0, PT, R15, RZ, PT ;  /* 0x000000ff0f00720c */ /* 0x000fda0003f06270 */
[----:B------:R-:W-:Y:S01]  /*75d0*/  @!P0 IMAD.MOV.U32 R6, RZ, RZ, 0x0 ;  /* 0x00000000ff068424 */ /* 0x000fe200078e00ff */
[----:B------:R-:W-:Y:S01]  /*75e0*/  @!P0 MOV R7, 0xfff80000 ;  /* 0xfff8000000078802 */ /* 0x000fe20000000f00 */
[----:B------:R-:W-:Y:S06]  /*75f0*/  @!P0 BRA `(.L_x_101) ;  /* 0x00000000004c8947 */ /* 0x000fec0003800000 */
[----:B------:R-:W-:-:S13]  /*7600*/  ISETP.GT.AND P0, PT, R15, 0x7fefffff, PT ;  /* 0x7fefffff0f00780c */ /* 0x000fda0003f04270 */
[----:B------:R-:W-:Y:S05]  /*7610*/  @P0 BRA `(.L_x_102) ;  /* 0x0000000000400947 */ /* 0x000fea0003800000 */
[----:B------:R-:W-:Y:S01]  /*7620*/  DMUL R6, R14, 8.11296384146066816958e+31 ;  /* 0x469000000e067828 */ /* 0x000fe20000000000 */
[----:B------:R-:W-:Y:S02]  /*7630*/  IMAD.MOV.U32 R18, RZ, RZ, 0x0 ;  /* 0x00000000ff127424 */ /* 0x000fe400078e00ff */
[----:B------:R-:W-:Y:S02]  /*7640*/  IMAD.MOV.U32 R14, RZ, RZ, RZ ;  /* 0x000000ffff0e7224 */ /* 0x000fe400078e00ff */
[----:B------:R-:W-:Y:S01]  /*7650*/  IMAD.MOV.U32 R19, RZ, RZ, 0x3fd80000 ;  /* 0x3fd80000ff137424 */ /* 0x000fe200078e00ff */
[----:B------:R-:W0:Y:S03]  /*7660*/  MUFU.RSQ64H R15, R7 ;  /* 0x00000007000f7308 */ /* 0x000e260000001c00 */
[----:B0-----:R-:W-:-:S08]  /*7670*/  DMUL R16, R14, R14 ;  /* 0x0000000e0e107228 */ /* 0x001fd00000000000 */
[----:B------:R-:W-:-:S08]  /*7680*/  DFMA R16, R6, -R16, 1 ;  /* 0x3ff000000610742b */ /* 0x000fd00000000810 */
[----:B------:R-:W-:Y:S02]  /*7690*/  DFMA R18, R16, R18, 0.5 ;  /* 0x3fe000001012742b */ /* 0x000fe40000000012 */
[----:B------:R-:W-:-:S08]  /*76a0*/  DMUL R16, R14, R16 ;  /* 0x000000100e107228 */ /* 0x000fd00000000000 */
[----:B------:R-:W-:-:S08]  /*76b0*/  DFMA R16, R18, R16, R14 ;  /* 0x000000101210722b */ /* 0x000fd0000000000e */
[----:B------:R-:W-:Y:S02]  /*76c0*/  DMUL R14, R6, R16 ;  /* 0x00000010060e7228 */ /* 0x000fe40000000000 */
[----:B------:R-:W-:-:S06]  /*76d0*/  VIADD R17, R17, 0xfff00000 ;  /* 0xfff0000011117836 */ /* 0x000fcc0000000000 */
[----:B------:R-:W-:-:S08]  /*76e0*/  DFMA R18, R14, -R14, R6 ;  /* 0x8000000e0e12722b */ /* 0x000fd00000000006 */
[----:B------:R-:W-:-:S10]  /*76f0*/  DFMA R6, R16, R18, R14 ;  /* 0x000000121006722b */ /* 0x000fd4000000000e */
[----:B------:R-:W-:Y:S01]  /*7700*/  VIADD R7, R7, 0xfcb00000 ;  /* 0xfcb0000007077836 */ /* 0x000fe20000000000 */
[----:B------:R-:W-:Y:S06]  /*7710*/  BRA `(.L_x_101) ;  /* 0x0000000000047947 */ /* 0x000fec0003800000 */
.L_x_102:
[----:B------:R-:W-:-:S11]  /*7720*/  DADD R6, R14, R14 ;  /* 0x000000000e067229 */ /* 0x000fd6000000000e */
.L_x_101:
[----:B------:R-:W-:Y:S05]  /*7730*/  BSYNC.RECONVERGENT B1 ;  /* 0x0000000000017941 */ /* 0x000fea0003800200 */
.L_x_99:
[----:B------:R-:W-:Y:S02]  /*7740*/  IMAD.MOV.U32 R3, RZ, RZ, R6 ;  /* 0x000000ffff037224 */ /* 0x000fe400078e0006 */
[----:B------:R-:W-:Y:S02]  /*7750*/  IMAD.MOV.U32 R14, RZ, RZ, R7 ;  /* 0x000000ffff0e7224 */ /* 0x000fe400078e0007 */
[----:B------:R-:W-:Y:S02]  /*7760*/  IMAD.MOV.U32 R6, RZ, RZ, R0 ;  /* 0x000000ffff067224 */ /* 0x000fe400078e0000 */
[----:B------:R-:W-:-:S04]  /*7770*/  IMAD.MOV.U32 R7, RZ, RZ, 0x0 ;  /* 0x00000000ff077424 */ /* 0x000fc800078e00ff */
[----:B------:R-:W-:Y:S05]  /*7780*/  RET.REL.NODEC R6 `(_Z17likelihood_kernelPdS_S_PiS0_S_S0_S_S_iiiiiiS0_S_) ;  /* 0xffffff88061c7950 */ /* 0x000fea0003c3ffff */
        .type           $_Z17likelihood_kernelPdS_S_PiS0_S_S0_S_S_iiiiiiS0_S_$__internal_accurate_pow,@function
        .size           $_Z17likelihood_kernelPdS_S_PiS0_S_S0_S_S_iiiiiiS0_S_$__internal_accurate_pow,($_Z17likelihood_kernelPdS_S_PiS0_S_S0_S_S_iiiiiiS0_S_$__internal_trig_reduction_slowpathd - $_Z17likelihood_kernelPdS_S_PiS0_S_S0_S_S_iiiiiiS0_S_$__internal_accurate_pow)
$_Z17likelihood_kernelPdS_S_PiS0_S_S0_S_S_iiiiiiS0_S_$__internal_accurate_pow:
[----:B------:R-:W-:Y:S01]  /*7790*/  ISETP.GT.U32.AND P0, PT, R5, 0xfffff, PT ;  /* 0x000fffff0500780c */ /* 0x000fe20003f04070 */
[----:B------:R-:W-:Y:S01]  /*77a0*/  IMAD.MOV.U32 R18, RZ, RZ, 0x41ad3b5a ;  /* 0x41ad3b5aff127424 */ /* 0x000fe200078e00ff */
[----:B------:R-:W-:Y:S01]  /*77b0*/  MOV R17, R5 ;  /* 0x0000000500117202 */ /* 0x000fe20000000f00 */
[----:B------:R-:W-:Y:S01]  /*77c0*/  IMAD.MOV.U32 R19, RZ, RZ, 0x3ed0f5d2 ;  /* 0x3ed0f5d2ff137424 */ /* 0x000fe200078e00ff */
[----:B------:R-:W-:Y:S01]  /*77d0*/  UMOV UR12, 0x7d2cafe2 ;  /* 0x7d2cafe2000c7882 */ /* 0x000fe20000000000 */
[----:B------:R-:W-:Y:S01]  /*77e0*/  UMOV UR13, 0x3eb0f5ff ;  /* 0x3eb0f5ff000d7882 */ /* 0x000fe20000000000 */
[----:B------:R-:W-:Y:S01]  /*77f0*/  SHF.R.U32.HI R5, RZ, 0x14, R5 ;  /* 0x00000014ff057819 */ /* 0x000fe20000011605 */
[----:B------:R-:W-:Y:S01]  /*7800*/  UMOV UR14, 0x3b39803f ;  /* 0x3b39803f000e7882 */ /* 0x000fe20000000000 */
[----:B------:R-:W-:-:S05]  /*7810*/  UMOV UR15, 0x3c7abc9e ;  /* 0x3c7abc9e000f7882 */ /* 0x000fca0000000000 */
[----:B------:R-:W-:-:S10]  /*7820*/  @!P0 DMUL R14, R16, 1.80143985094819840000e+16 ;  /* 0x43500000100e8828 */ /* 0x000fd40000000000 */
[----:B------:R-:W-:Y:S01]  /*7830*/  @!P0 IMAD.MOV.U32 R17, RZ, RZ, R15 ;  /* 0x000000ffff118224 */ /* 0x000fe200078e000f */
[----:B------:R-:W-:Y:S01]  /*7840*/  @!P0 LEA.HI R5, R15, 0xffffffca, RZ, 0xc ;  /* 0xffffffca0f058811 */ /* 0x000fe200078f60ff */
[----:B------:R-:W-:Y:S02]  /*7850*/  @!P0 IMAD.MOV.U32 R16, RZ, RZ, R14 ;  /* 0x000000ffff108224 */ /* 0x000fe400078e000e */
[----:B------:R-:W-:Y:S01]  /*7860*/  IMAD.MOV.U32 R15, RZ, RZ, 0x43300000 ;  /* 0x43300000ff0f7424 */ /* 0x000fe200078e00ff */
[----:B------:R-:W-:Y:S01]  /*7870*/  LOP3.LUT R17, R17, 0x800fffff, RZ, 0xc0, !PT ;  /* 0x800fffff11117812 */ /* 0x000fe200078ec0ff */
[----:B------:R-:W-:Y:S02]  /*7880*/  IMAD.MOV.U32 R32, RZ, RZ, R16 ;  /* 0x000000ffff207224 */ /* 0x000fe400078e0010 */
[----:B------:R-:W-:Y:S01]  /*7890*/  IMAD.MOV.U32 R16, RZ, RZ, RZ ;  /* 0x000000ffff107224 */ /* 0x000fe200078e00ff */
[----:B------:R-:W-:-:S04]  /*78a0*/  LOP3.LUT R17, R17, 0x3ff00000, RZ, 0xfc, !PT ;  /* 0x3ff0000011117812 */ /* 0x000fc800078efcff */
[----:B------:R-:W-:Y:S01]  /*78b0*/  ISETP.GE.U32.AND P1, PT, R17, 0x3ff6a09f, PT ;  /* 0x3ff6a09f1100780c */ /* 0x000fe20003f26070 */
[----:B------:R-:W-:-:S12]  /*78c0*/  IMAD.MOV.U32 R33, RZ, RZ, R17 ;  /* 0x000000ffff217224 */ /* 0x000fd800078e0011 */
[----:B------:R-:W-:-:S04]  /*78d0*/  @P1 VIADD R14, R33, 0xfff00000 ;  /* 0xfff00000210e1836 */ /* 0x000fc80000000000 */
[----:B------:R-:W-:Y:S02]  /*78e0*/  @P1 IMAD.MOV.U32 R33, RZ, RZ, R14 ;  /* 0x000000ffff211224 */ /* 0x000fe400078e000e */
[C---:B------:R-:W-:Y:S02]  /*78f0*/  VIADD R14, R5.reuse, 0xfffffc01 ;  /* 0xfffffc01050e7836 */ /* 0x040fe40000000000 */
[----:B------:R-:W-:Y:S02]  /*7900*/  @P1 VIADD R14, R5, 0xfffffc02 ;  /* 0xfffffc02050e1836 */ /* 0x000fe40000000000 */
[C---:B------:R-:W-:Y:S02]  /*7910*/  DADD R20, R32.reuse, 1 ;  /* 0x3ff0000020147429 */ /* 0x040fe40000000000 */
[----:B------:R-:W-:Y:S01]  /*7920*/  DADD R32, R32, -1 ;  /* 0xbff0000020207429 */ /* 0x000fe20000000000 */
[----:B------:R-:W-:-:S03]  /*7930*/  LOP3.LUT R14, R14, 0x80000000, RZ, 0x3c, !PT ;  /* 0x800000000e0e7812 */ /* 0x000fc600078e3cff */
[----:B------:R-:W0:Y:S02]  /*7940*/  MUFU.RCP64H R17, R21 ;  /* 0x0000001500117308 */ /* 0x000e240000001800 */
[----:B0-----:R-:W-:-:S08]  /*7950*/  DFMA R26, -R20, R16, 1 ;  /* 0x3ff00000141a742b */ /* 0x001fd00000000110 */
[----:B------:R-:W-:-:S08]  /*7960*/  DFMA R26, R26, R26, R26 ;  /* 0x0000001a1a1a722b */ /* 0x000fd0000000001a */
[----:B------:R-:W-:-:S08]  /*7970*/  DFMA R26, R16, R26, R16 ;  /* 0x0000001a101a722b */ /* 0x000fd00000000010 */
[----:B------:R-:W-:-:S08]  /*7980*/  DMUL R16, R32, R26 ;  /* 0x0000001a20107228 */ /* 0x000fd00000000000 */
[----:B------:R-:W-:-:S08]  /*7990*/  DFMA R16, R32, R26, R16 ;  /* 0x0000001a2010722b */ /* 0x000fd00000000010 */
[-C--:B------:R-:W-:Y:S02]  /*79a0*/  DMUL R30, R16, R16.reuse ;  /* 0x00000010101e7228 */ /* 0x080fe40000000000 */
[----:B------:R-:W-:Y:S02]  /*79b0*/  DADD R24, R32, -R16 ;  /* 0x0000000020187229 */ /* 0x000fe40000000810 */
[----:B------:R-:W-:-:S04]  /*79c0*/  DMUL R20, R16, R16 ;  /* 0x0000001010147228 */ /* 0x000fc80000000000 */
[----:B------:R-:W-:Y:S01]  /*79d0*/  DFMA R18, R30, UR12, R18 ;  /* 0x0000000c1e127c2b */ /* 0x000fe20008000012 */
[----:B------:R-:W-:Y:S01]  /*79e0*/  UMOV UR12, 0x75488a3f ;  /* 0x75488a3f000c7882 */ /* 0x000fe20000000000 */
[----:B------:R-:W-:Y:S01]  /*79f0*/  UMOV UR13, 0x3ef3b20a ;  /* 0x3ef3b20a000d7882 */ /* 0x000fe20000000000 */
[----:B------:R-:W-:-:S05]  /*7a00*/  DADD R24, R24, R24 ;  /* 0x0000000018187229 */ /* 0x000fca0000000018 */
[----:B------:R-:W-:Y:S01]  /*7a10*/  DFMA R28, R30, R18, UR12 ;  /* 0x0000000c1e1c7e2b */ /* 0x000fe20008000012 */
[----:B------:R-:W-:Y:S01]  /*7a20*/  UMOV UR12, 0xe4faecd5 ;  /* 0xe4faecd5000c7882 */ /* 0x000fe20000000000 */
[----:B------:R-:W-:Y:S01]  /*7a30*/  UMOV UR13, 0x3f1745cd ;  /* 0x3f1745cd000d7882 */ /* 0x000fe20000000000 */
[----:B------:R-:W-:-:S05]  /*7a40*/  DFMA R24, R32, -R16, R24 ;  /* 0x800000102018722b */ /* 0x000fca0000000018 */
[----:B------:R-:W-:Y:S01]  /*7a50*/  DFMA R28, R30, R28, UR12 ;  /* 0x0000000c1e1c7e2b */ /* 0x000fe2000800001c */
[----:B------:R-:W-:Y:S01]  /*7a60*/  UMOV UR12, 0x258a578b ;  /* 0x258a578b000c7882 */ /* 0x000fe20000000000 */
[----:B------:R-:W-:Y:S01]  /*7a70*/  UMOV UR13, 0x3f3c71c7 ;  /* 0x3f3c71c7000d7882 */ /* 0x000fe20000000000 */
[----:B------:R-:W-:-:S05]  /*7a80*/  DMUL R24, R26, R24 ;  /* 0x000000181a187228 */ /* 0x000fca0000000000 */
[----:B------:R-:W-:Y:S01]  /*7a90*/  DFMA R28, R30, R28, UR12 ;  /* 0x0000000c1e1c7e2b */ /* 0x000fe2000800001c */
[----:B------:R-:W-:Y:S01]  /*7aa0*/  UMOV UR12, 0x9242b910 ;  /* 0x9242b910000c7882 */ /* 0x000fe20000000000 */
[----:B------:R-:W-:-:S03]  /*7ab0*/  UMOV UR13, 0x3f624924 ;  /* 0x3f624924000d7882 */ /* 0x000fc60000000000 */
[----:B------:R-:W-:Y:S01]  /*7ac0*/  IADD3 R33, PT, PT, R25, 0x100000, RZ ;  /* 0x0010000019217810 */ /* 0x000fe20007ffe0ff */
[----:B------:R-:W-:Y:S02]  /*7ad0*/  IMAD.MOV.U32 R32, RZ, RZ, R24 ;  /* 0x000000ffff207224 */ /* 0x000fe400078e0018 */
[----:B------:R-:W-:Y:S01]  /*7ae0*/  DFMA R28, R30, R28, UR12 ;  /* 0x0000000c1e1c7e2b */ /* 0x000fe2000800001c */
[----:B------:R-:W-:Y:S01]  /*7af0*/  UMOV UR12, 0x99999dfb ;  /* 0x99999dfb000c7882 */ /* 0x000fe20000000000 */
[----:B------:R-:W-:-:S06]  /*7b00*/  UMOV UR13, 0x3f899999 ;  /* 0x3f899999000d7882 */ /* 0x000fcc0000000000 */
[----:B------:R-:W-:Y:S01]  /*7b10*/  DFMA R28, R30, R28, UR12 ;  /* 0x0000000c1e1c7e2b */ /* 0x000fe2000800001c */
[----:B------:R-:W-:Y:S01]  /*7b20*/  UMOV UR12, 0x55555555 ;  /* 0x55555555000c7882 */ /* 0x000fe20000000000 */
[----:B------:R-:W-:-:S06]  /*7b30*/  UMOV UR13, 0x3fb55555 ;  /* 0x3fb55555000d7882 */ /* 0x000fcc0000000000 */
[----:B------:R-:W-:-:S08]  /*7b40*/  DFMA R18, R30, R28, UR12 ;  /* 0x0000000c1e127e2b */ /* 0x000fd0000800001c */
[----:B------:R-:W-:Y:S01]  /*7b50*/  DADD R22, -R18, UR12 ;  /* 0x0000000c12167e29 */ /* 0x000fe20008000100 */
[----:B------:R-:W-:Y:S01]  /*7b60*/  UMOV UR12, 0xb9e7b0 ;  /* 0x00b9e7b0000c7882 */ /* 0x000fe20000000000 */
[----:B------:R-:W-:-:S06]  /*7b70*/  UMOV UR13, 0x3c46a4cb ;  /* 0x3c46a4cb000d7882 */ /* 0x000fcc0000000000 */
[----:B------:R-:W-:Y:S02]  /*7b80*/  DFMA R28, R30, R28, R22 ;  /* 0x0000001c1e1c722b */ /* 0x000fe40000000016 */
[C---:B------:R-:W-:Y:S02]  /*7b90*/  DMUL R22, R16.reuse, R20 ;  /* 0x0000001410167228 */ /* 0x040fe40000000000 */
[----:B------:R-:W-:-:S04]  /*7ba0*/  DFMA R30, R16, R16, -R20 ;  /* 0x00000010101e722b */ /* 0x000fc80000000814 */
[----:B------:R-:W-:Y:S01]  /*7bb0*/  DADD R26, R28, -UR12 ;  /* 0x8000000c1c1a7e29 */ /* 0x000fe20008000000 */
[----:B------:R-:W-:Y:S01]  /*7bc0*/  UMOV UR12, 0x80000000 ;  /* 0x80000000000c7882 */ /* 0x000fe20000000000 */
[C---:B------:R-:W-:Y:S01]  /*7bd0*/  DFMA R28, R16.reuse, R20, -R22 ;  /* 0x00000014101c722b */ /* 0x040fe20000000816 */
[----:B------:R-:W-:Y:S01]  /*7be0*/  UMOV UR13, 0x43300000 ;  /* 0x43300000000d7882 */ /* 0x000fe20000000000 */
[----:B------:R-:W-:-:S04]  /*7bf0*/  DFMA R30, R16, R32, R30 ;  /* 0x00000020101e722b */ /* 0x000fc8000000001e */
[----:B------:R-:W-:Y:S02]  /*7c00*/  DADD R34, R18, R26 ;  /* 0x0000000012227229 */ /* 0x000fe4000000001a */
[----:B------:R-:W-:-:S06]  /*7c10*/  DFMA R28, R24, R20, R28 ;  /* 0x00000014181c722b */ /* 0x000fcc000000001c */
[----:B------:R-:W-:Y:S02]  /*7c20*/  DMUL R20, R34, R22 ;  /* 0x0000001622147228 */ /* 0x000fe40000000000 */
[----:B------:R-:W-:Y:S02]  /*7c30*/  DFMA R28, R16, R30, R28 ;  /* 0x0000001e101c722b */ /* 0x000fe4000000001c */
[----:B------:R-:W-:-:S04]  /*7c40*/  DADD R30, R18, -R34 ;  /* 0x00000000121e7229 */ /* 0x000fc80000000822 */
[----:B------:R-:W-:-:S04]  /*7c50*/  DFMA R18, R34, R22, -R20 ;  /* 0x000000162212722b */ /* 0x000fc80000000814 */
[----:B------:R-:W-:-:S04]  /*7c60*/  DADD R30, R26, R30 ;  /* 0x000000001a1e7229 */ /* 0x000fc8000000001e */
[----:B------:R-:W-:-:S08]  /*7c70*/  DFMA R18, R34, R28, R18 ;  /* 0x0000001c2212722b */ /* 0x000fd00000000012 */
[----:B------:R-:W-:-:S08]  /*7c80*/  DFMA R30, R30, R22, R18 ;  /* 0x000000161e1e722b */ /* 0x000fd00000000012 */
[----:B------:R-:W-:-:S08]  /*7c90*/  DADD R22, R20, R30 ;  /* 0x0000000014167229 */ /* 0x000fd0000000001e */
[--C-:B------:R-:W-:Y:S02]  /*7ca0*/  DADD R18, R16, R22.reuse ;  /* 0x0000000010127229 */ /* 0x100fe40000000016 */
[----:B------:R-:W-:-:S06]  /*7cb0*/  DADD R20, R20, -R22 ;  /* 0x0000000014147229 */ /* 0x000fcc0000000816 */
[----:B------:R-:W-:Y:S02]  /*7cc0*/  DADD R16, R16, -R18 ;  /* 0x0000000010107229 */ /* 0x000fe40000000812 */
[----:B------:R-:W-:-:S06]  /*7cd0*/  DADD R20, R30, R20 ;  /* 0x000000001e147229 */ /* 0x000fcc0000000014 */
[----:B------:R-:W-:-:S08]  /*7ce0*/  DADD R16, R22, R16 ;  /* 0x0000000016107229 */ /* 0x000fd00000000010 */
[----:B------:R-:W-:-:S08]  /*7cf0*/  DADD R16, R20, R16 ;  /* 0x0000000014107229 */ /* 0x000fd00000000010 */
[----:B------:R-:W-:Y:S02]  /*7d00*/  DADD R24, R24, R16 ;  /* 0x0000000018187229 */ /* 0x000fe40000000010 */
[----:B------:R-:W-:Y:S01]  /*7d10*/  DADD R16, R14, -UR12 ;  /* 0x8000000c0e107e29 */ /* 0x000fe20008000000 */
[----:B------:R-:W-:Y:S01]  /*7d20*/  UMOV UR12, 0xfefa39ef ;  /* 0xfefa39ef000c7882 */ /* 0x000fe20000000000 */
[----:B------:R-:W-:-:S04]  /*7d30*/  UMOV UR13, 0x3fe62e42 ;  /* 0x3fe62e42000d7882 */ /* 0x000fc80000000000 */
[----:B------:R-:W-:-:S08]  /*7d40*/  DADD R20, R18, R24 ;  /* 0x0000000012147229 */ /* 0x000fd00000000018 */
[--C-:B------:R-:W-:Y:S02]  /*7d50*/  DFMA R14, R16, UR12, R20.reuse ;  /* 0x0000000c100e7c2b */ /* 0x100fe40008000014 */
[----:B------:R-:W-:-:S06]  /*7d60*/  DADD R22, R18, -R20 ;  /* 0x0000000012167229 */ /* 0x000fcc0000000814 */
[----:B------:R-:W-:Y:S02]  /*7d70*/  DFMA R18, R16, -UR12, R14 ;  /* 0x8000000c10127c2b */ /* 0x000fe4000800000e */
[----:B------:R-:W-:-:S06]  /*7d80*/  DADD R22, R24, R22 ;  /* 0x0000000018167229 */ /* 0x000fcc0000000016 */
[----:B------:R-:W-:-:S08]  /*7d90*/  DADD R18, -R20, R18 ;  /* 0x0000000014127229 */ /* 0x000fd00000000112 */
[----:B------:R-:W-:-:S08]  /*7da0*/  DADD R18, R22, -R18 ;  /* 0x0000000016127229 */ /* 0x000fd00000000812 */
[----:B------:R-:W-:-:S08]  /*7db0*/  DFMA R18, R16, UR14, R18 ;  /* 0x0000000e10127c2b */ /* 0x000fd00008000012 */
[----:B------:R-:W-:-:S08]  /*7dc0*/  DADD R16, R14, R18 ;  /* 0x000000000e107229 */ /* 0x000fd00000000012 */
[----:B------:R-:W-:Y:S02]  /*7dd0*/  DADD R14, R14, -R16 ;  /* 0x000000000e0e7229 */ /* 0x000fe40000000810 */
[----:B------:R-:W-:-:S06]  /*7de0*/  DMUL R20, R16, 2 ;  /* 0x4000000010147828 */ /* 0x000fcc0000000000 */
[----:B------:R-:W-:Y:S02]  /*7df0*/  DADD R18, R18, R14 ;  /* 0x0000000012127229 */ /* 0x000fe4000000000e */
[----:B------:R-:W-:Y:S01]  /*7e00*/  DFMA R16, R16, 2, -R20 ;  /* 0x400000001010782b */ /* 0x000fe20000000814 */
[----:B------:R-:W-:Y:S02]  /*7e10*/  IMAD.MOV.U32 R14, RZ, RZ, 0x652b82fe ;  /* 0x652b82feff0e7424 */ /* 0x000fe400078e00ff */
[----:B------:R-:W-:-:S05]  /*7e20*/  IMAD.MOV.U32 R15, RZ, RZ, 0x3ff71547 ;  /* 0x3ff71547ff0f7424 */ /* 0x000fca00078e00ff */
[----:B------:R-:W-:-:S08]  /*7e30*/  DFMA R18, R18, 2, R16 ;  /* 0x400000001212782b */ /* 0x000fd00000000010 */
[----:B------:R-:W-:-:S08]  /*7e40*/  DADD R22, R20, R18 ;  /* 0x0000000014167229 */ /* 0x000fd00000000012 */
[----:B------:R-:W-:Y:S02]  /*7e50*/  DFMA R14, R22, R14, 6.75539944105574400000e+15 ;  /* 0x43380000160e742b */ /* 0x000fe4000000000e */
[----:B------:R-:W-:Y:S01]  /*7e60*/  FSETP.GEU.AND P0, PT, |R23|, 4.1917929649353027344, PT ;  /* 0x4086232b1700780b */ /* 0x000fe20003f0e200 */
[----:B------:R-:W-:-:S05]  /*7e70*/  DADD R20, R20, -R22 ;  /* 0x0000000014147229 */ /* 0x000fca0000000816 */
[----:B------:R-:W-:-:S03]  /*7e80*/  DADD R16, R14, -6.75539944105574400000e+15 ;  /* 0xc33800000e107429 */ /* 0x000fc60000000000 */
[----:B------:R-:W-:-:S05]  /*7e90*/  DADD R18, R18, R20 ;  /* 0x0000000012127229 */ /* 0x000fca0000000014 */
[----:B------:R-:W-:Y:S01]  /*7ea0*/  DFMA R24, R16, -UR12, R22 ;  /* 0x8000000c10187c2b */ /* 0x000fe20008000016 */
[----:B------:R-:W-:Y:S01]  /*7eb0*/  UMOV UR12, 0x3b39803f ;  /* 0x3b39803f000c7882 */ /* 0x000fe20000000000 */
[----:B------:R-:W-:-:S06]  /*7ec0*/  UMOV UR13, 0x3c7abc9e ;  /* 0x3c7abc9e000d7882 */ /* 0x000fcc0000000000 */
[----:B------:R-:W-:Y:S01]  /*7ed0*/  DFMA R24, R16, -UR12, R24 ;  /* 0x8000000c10187c2b */ /* 0x000fe20008000018 */
[----:B------:R-:W-:Y:S01]  /*7ee0*/  UMOV UR12, 0x69ce2bdf ;  /* 0x69ce2bdf000c7882 */ /* 0x000fe20000000000 */
[----:B------:R-:W-:Y:S01]  /*7ef0*/  IMAD.MOV.U32 R16, RZ, RZ, -0x35dec16 ;  /* 0xfca213eaff107424 */ /* 0x000fe200078e00ff */
[----:B------:R-:W-:Y:S01]  /*7f00*/  UMOV UR13, 0x3e5ade15 ;  /* 0x3e5ade15000d7882 */ /* 0x000fe20000000000 */
[----:B------:R-:W-:-:S06]  /*7f10*/  IMAD.MOV.U32 R17, RZ, RZ, 0x3e928af3 ;  /* 0x3e928af3ff117424 */ /* 0x000fcc00078e00ff */
        /* <DEDUP_REMOVED lines=27> */
[----:B------:R-:W-:Y:S01]  /*80d0*/  IMAD R21, R14, 0x100000, R17 ;  /* 0x001000000e157824 */ /* 0x000fe200078e0211 */
[----:B------:R-:W-:Y:S01]  /*80e0*/  MOV R20, R16 ;  /* 0x0000001000147202 */ /* 0x000fe20000000f00 */
[----:B------:R-:W-:Y:S06]  /*80f0*/  @!P0 BRA `(.L_x_103) ;  /* 0x0000000000308947 */ /* 0x000fec0003800000 */
        /* <DEDUP_REMOVED lines=12> */
.L_x_103:
[----:B------:R-:W-:Y:S01]  /*81c0*/  DFMA R18, R18, R20, R20 ;  /* 0x000000141212722b */ /* 0x000fe20000000014 */
[----:B------:R-:W-:Y:S01]  /*81d0*/  IMAD.MOV.U32 R16, RZ, RZ, R0 ;  /* 0x000000ffff107224 */ /* 0x000fe200078e0000 */
[----:B------:R-:W-:Y:S01]  /*81e0*/  DSETP.NEU.AND P0, PT, |R20|, +INF , PT ;  /* 0x7ff000001400742a */ /* 0x000fe20003f0d200 */
[----:B------:R-:W-:-:S07]  /*81f0*/  IMAD.MOV.U32 R17, RZ, RZ, 0x0 ;  /* 0x00000000ff117424 */ /* 0x000fce00078e00ff */
[----:B------:R-:W-:Y:S02]  /*8200*/  FSEL R14, R20, R18, !P0 ;  /* 0x00000012140e7208 */ /* 0x000fe40004000000 */
[----:B------:R-:W-:Y:S01]  /*8210*/  FSEL R5, R21, R19, !P0 ;  /* 0x0000001315057208 */ /* 0x000fe20004000000 */
[----:B------:R-:W-:Y:S06]  /*8220*/  RET.REL.NODEC R16 `(_Z17likelihood_kernelPdS_S_PiS0_S_S0_S_S_iiiiiiS0_S_) ;  /* 0xffffff7c10747950 */ /* 0x000fec0003c3ffff */
        .type           $_Z17likelihood_kernelPdS_S_PiS0_S_S0_S_S_iiiiiiS0_S_$__internal_trig_reduction_slowpathd,@function
        .size           $_Z17likelihood_kernelPdS_S_PiS0_S_S0_S_S_iiiiiiS0_S_$__internal_trig_reduction_slowpathd,(.L_x_129 - $_Z17likelihood_kernelPdS_S_PiS0_S_S0_S_S_iiiiiiS0_S_$__internal_trig_reduction_slowpathd)
$_Z17likelihood_kernelPdS_S_PiS0_S_S0_S_S_iiiiiiS0_S_$__internal_trig_reduction_slowpathd:
[----:B------:R-:W-:Y:S01]  /*8230*/  SHF.R.U32.HI R0, RZ, 0x14, R23 ;  /* 0x00000014ff007819 */ /* 0x000fe20000011617 */
[----:B------:R-:W-:-:S03]  /*8240*/  IMAD.MOV.U32 R4, RZ, RZ, RZ ;  /* 0x000000ffff047224 */ /* 0x000fc600078e00ff */
[----:B------:R-:W-:-:S04]  /*8250*/  LOP3.LUT R3, R0, 0x7ff, RZ, 0xc0, !PT ;  /* 0x000007ff00037812 */ /* 0x000fc800078ec0ff */
[----:B------:R-:W-:-:S13]  /*8260*/  ISETP.NE.AND P0, PT, R3, 0x7ff, PT ;  /* 0x000007ff0300780c */ /* 0x000fda0003f05270 */
[----:B------:R-:W-:Y:S05]  /*8270*/  @!P0 BRA `(.L_x_104) ;  /* 0x0000000800488947 */ /* 0x000fea0003800000 */
[----:B------:R-:W-:Y:S01]  /*8280*/  VIADD R4, R3, 0xfffffc00 ;  /* 0xfffffc0003047836 */ /* 0x000fe20000000000 */
[----:B------:R-:W-:Y:S01]  /*8290*/  BSSY.RECONVERGENT B2, `(.L_x_105) ;  /* 0x000002f000027945 */ /* 0x000fe20003800200 */
[----:B------:R-:W-:-:S03]  /*82a0*/  CS2R R24, SRZ ;  /* 0x0000000000187805 */ /* 0x000fc6000001ff00 */
[----:B------:R-:W-:Y:S02]  /*82b0*/  SHF.R.U32.HI R3, RZ, 0x6, R4 ;  /* 0x00000006ff037819 */ /* 0x000fe40000011604 */
[----:B------:R-:W-:Y:S02]  /*82c0*/  ISETP.GE.U32.AND P0, PT, R4, 0x80, PT ;  /* 0x000000800400780c */ /* 0x000fe40003f06070 */
[C---:B------:R-:W-:Y:S02]  /*82d0*/  IADD3 R14, PT, PT, -R3.reuse, 0x13, RZ ;  /* 0x00000013030e7810 */ /* 0x040fe40007ffe1ff */
[----:B------:R-:W-:Y:S02]  /*82e0*/  IADD3 R19, PT, PT, -R3, 0xf, RZ ;  /* 0x0000000f03137810 */ /* 0x000fe40007ffe1ff */
[----:B------:R-:W-:-:S04]  /*82f0*/  SEL R14, R14, 0x12, P0 ;  /* 0x000000120e0e7807 */ /* 0x000fc80000000000 */
[----:B------:R-:W-:-:S13]  /*8300*/  ISETP.GE.AND P0, PT, R19, R14, PT ;  /* 0x0000000e1300720c */ /* 0x000fda0003f06270 */
[----:B------:R-:W-:Y:S05]  /*8310*/  @P0 BRA `(.L_x_106) ;  /* 0x0000000000980947 */ /* 0x000fea0003800000 */
[----:B------:R-:W0:Y:S01]  /*8320*/  LDC.64 R20, c[0x0][0x358] ;  /* 0x0000d600ff147b82 */ /* 0x000e220000000a00 */
[C---:B------:R-:W-:Y:S01]  /*8330*/  SHF.L.U64.HI R17, R22.reuse, 0xb, R23 ;  /* 0x0000000b16117819 */ /* 0x040fe20000010217 */
[----:B------:R-:W-:Y:S01]  /*8340*/  BSSY.RECONVERGENT B3, `(.L_x_107) ;  /* 0x0000022000037945 */ /* 0x000fe20003800200 */
[----:B------:R-:W-:Y:S01]  /*8350*/  IMAD.SHL.U32 R15, R22, 0x800, RZ ;  /* 0x00000800160f7824 */ /* 0x000fe200078e00ff */
[----:B------:R-:W-:Y:S01]  /*8360*/  IADD3 R16, PT, PT, RZ, -R3, -R14 ;  /* 0x80000003ff107210 */ /* 0x000fe20007ffe80e */
[----:B------:R-:W-:Y:S01]  /*8370*/  IMAD.MOV.U32 R22, RZ, RZ, RZ ;  /* 0x000000ffff167224 */ /* 0x000fe200078e00ff */
[----:B------:R-:W-:Y:S02]  /*8380*/  CS2R R24, SRZ ;  /* 0x0000000000187805 */ /* 0x000fe4000001ff00 */
[----:B------:R-:W-:-:S07]  /*8390*/  LOP3.LUT R17, R17, 0x80000000, RZ, 0xfc, !PT ;  /* 0x8000000011117812 */ /* 0x000fce00078efcff */
.L_x_108:
[----:B------:R-:W1:Y:S01]  /*83a0*/  LDC.64 R4, c[0x4][RZ] ;  /* 0x01000000ff047b82 */ /* 0x000e620000000a00 */
[----:B0-----:R-:W-:Y:S02]  /*83b0*/  R2UR UR4, R20 ;  /* 0x00000000140472ca */ /* 0x001fe400000e0000 */
[----:B------:R-:W-:Y:S01]  /*83c0*/  R2UR UR5, R21 ;  /* 0x00000000150572ca */ /* 0x000fe200000e0000 */
[----:B-1----:R-:W-:-:S12]  /*83d0*/  IMAD.WIDE R4, R19, 0x8, R4 ;  /* 0x0000000813047825 */ /* 0x002fd800078e0204 */
[----:B------:R-:W2:Y:S01]  /*83e0*/  LDG.E.64.CONSTANT R4, desc[UR4][R4.64] ;  /* 0x0000000404047981 */ /* 0x000ea2000c1e9b00 */
[----:B------:R-:W-:Y:S01]  /*83f0*/  MOV R6, R24 ;  /* 0x0000001800067202 */ /* 0x000fe20000000f00 */
[----:B------:R-:W-:Y:S02]  /*8400*/  IMAD.MOV.U32 R7, RZ, RZ, R25 ;  /* 0x000000ffff077224 */ /* 0x000fe400078e0019 */
[----:B------:R-:W-:Y:S02]  /*8410*/  VIADD R16, R16, 0x1 ;  /* 0x0000000110107836 */ /* 0x000fe40000000000 */
[----:B------:R-:W-:Y:S02]  /*8420*/  VIADD R19, R19, 0x1 ;  /* 0x0000000113137836 */ /* 0x000fe40000000000 */
[----:B--2---:R-:W-:-:S04]  /*8430*/  IMAD.WIDE.U32 R6, P2, R4, R15, R6 ;  /* 0x0000000f04067225 */ /* 0x004fc80007840006 */
[----:B------:R-:W-:Y:S02]  /*8440*/  IMAD R25, R4, R17, RZ ;  /* 0x0000001104197224 */ /* 0x000fe400078e02ff */
[CC--:B------:R-:W-:Y:S02]  /*8450*/  IMAD R24, R5.reuse, R15.reuse, RZ ;  /* 0x0000000f05187224 */ /* 0x0c0fe400078e02ff */
[----:B------:R-:W-:Y:S01]  /*8460*/  IMAD.HI.U32 R31, R5, R15, RZ ;  /* 0x0000000f051f7227 */ /* 0x000fe200078e00ff */
[----:B------:R-:W-:-:S03]  /*8470*/  IADD3 R7, P0, PT, R25, R7, RZ ;  /* 0x0000000719077210 */ /* 0x000fc60007f1e0ff */
[----:B------:R-:W-:Y:S01]  /*8480*/  IMAD.HI.U32 R30, R5, R17, RZ ;  /* 0x00000011051e7227 */ /* 0x000fe200078e00ff */
[----:B------:R-:W-:-:S03]  /*8490*/  IADD3 R7, P1, PT, R24, R7, RZ ;  /* 0x0000000718077210 */ /* 0x000fc60007f3e0ff */
[----:B------:R-:W-:-:S04]  /*84a0*/  IMAD.HI.U32 R24, R4, R17, RZ ;  /* 0x0000001104187227 */ /* 0x000fc800078e00ff */
[----:B------:R-:W-:Y:S02]  /*84b0*/  IMAD.X R4, RZ, RZ, R24, P2 ;  /* 0x000000ffff047224 */ /* 0x000fe400010e0618 */
[----:B------:R-:W-:Y:S02]  /*84c0*/  IMAD R5, R5, R17, RZ ;  /* 0x0000001105057224 */ /* 0x000fe400078e02ff */
[C---:B------:R-:W-:Y:S01]  /*84d0*/  IMAD R25, R22.reuse, 0x8, R1 ;  /* 0x0000000816197824 */ /* 0x040fe200078e0201 */
[----:B------:R-:W-:Y:S01]  /*84e0*/  IADD3.X R4, P0, PT, R31, R4, RZ, P0, !PT ;  /* 0x000000041f047210 */ /* 0x000fe2000071e4ff */
[----:B------:R-:W-:-:S03]  /*84f0*/  VIADD R22, R22, 0x1 ;  /* 0x0000000116167836 */ /* 0x000fc60000000000 */
[----:B------:R-:W-:Y:S01]  /*8500*/  IADD3.X R24, P1, PT, R5, R4, RZ, P1, !PT ;  /* 0x0000000405187210 */ /* 0x000fe20000f3e4ff */
[----:B------:R-:W-:Y:S01]  /*8510*/  IMAD.X R4, RZ, RZ, R30, P0 ;  /* 0x000000ffff047224 */ /* 0x000fe200000e061e */
[----:B------:R-:W-:Y:S01]  /*8520*/  ISETP.NE.AND P0, PT, R16, -0xf, PT ;  /* 0xfffffff11000780c */ /* 0x000fe20003f05270 */
[----:B------:R0:W-:Y:S02]  /*8530*/  STL.64 [R25], R6 ;  /* 0x0000000619007387 */ /* 0x0001e40000100a00 */
[----:B0-----:R-:W-:-:S10]  /*8540*/  IMAD.X R25, RZ, RZ, R4, P1 ;  /* 0x000000ffff197224 */ /* 0x001fd400008e0604 */
[----:B------:R-:W-:Y:S05]  /*8550*/  @P0 BRA `(.L_x_108) ;  /* 0xfffffffc00900947 */ /* 0x000fea000383ffff */
[----:B------:R-:W-:Y:S05]  /*8560*/  BSYNC.RECONVERGENT B3 ;  /* 0x0000000000037941 */ /* 0x000fea0003800200 */
.L_x_107:
[----:B------:R-:W-:-:S07]  /*8570*/  IMAD.MOV.U32 R19, RZ, RZ, R14 ;  /* 0x000000ffff137224 */ /* 0x000fce00078e000e */
.L_x_106:
[----:B------:R-:W-:Y:S05]  /*8580*/  BSYNC.RECONVERGENT B2 ;  /* 0x0000000000027941 */ /* 0x000fea0003800200 */
.L_x_105:
[----:B------:R-:W-:Y:S02]  /*8590*/  LOP3.LUT P0, R33, R0, 0x3f, RZ, 0xc0, !PT ;  /* 0x0000003f00217812 */ /* 0x000fe4000780c0ff */
[----:B------:R-:W-:-:S05]  /*85a0*/  IADD3 R0, PT, PT, R3, R19, RZ ;  /* 0x0000001303007210 */ /* 0x000fca0007ffe0ff */
[----:B------:R-:W-:-:S05]  /*85b0*/  IMAD.U32 R31, R0, 0x8, R1 ;  /* 0x00000008001f7824 */ /* 0x000fca00078e0001 */
[----:B------:R0:W-:Y:S04]  /*85c0*/  STL.64 [R31+-0x78], R24 ;  /* 0xffff88181f007387 */ /* 0x0001e80000100a00 */
[----:B------:R-:W2:Y:S04]  /*85d0*/  @P0 LDL.64 R14, [R1+0x8] ;  /* 0x00000800010e0983 */ /* 0x000ea80000100a00 */
[----:B------:R-:W3:Y:S04]  /*85e0*/  LDL.64 R6, [R1+0x10] ;  /* 0x0000100001067983 */ /* 0x000ee80000100a00 */
[----:B------:R-:W4:Y:S01]  /*85f0*/  LDL.64 R4, [R1+0x18] ;  /* 0x0000180001047983 */ /* 0x000f220000100a00 */
[----:B------:R-:W-:Y:S01]  /*8600*/  @P0 LOP3.LUT R0, R33, 0x3f, RZ, 0x3c, !PT ;  /* 0x0000003f21000812 */ /* 0x000fe200078e3cff */
[----:B------:R-:W-:Y:S01]  /*8610*/  BSSY.RECONVERGENT B2, `(.L_x_109) ;  /* 0x0000034000027945 */ /* 0x000fe20003800200 */
[----:B--2---:R-:W-:-:S02]  /*8620*/  @P0 SHF.R.U64 R3, R14, 0x1, R15 ;  /* 0x000000010e030819 */ /* 0x004fc4000000120f */
[----:B------:R-:W-:Y:S02]  /*8630*/  @P0 SHF.R.U32.HI R15, RZ, 0x1, R15 ;  /* 0x00000001ff0f0819 */ /* 0x000fe4000001160f */
[CC--:B---3--:R-:W-:Y:S02]  /*8640*/  @P0 SHF.L.U32 R16, R6.reuse, R33.reuse, RZ ;  /* 0x0000002106100219 */ /* 0x0c8fe400000006ff */
[----:B------:R-:W-:Y:S02]  /*8650*/  @P0 SHF.R.U64 R3, R3, R0, R15 ;  /* 0x0000000003030219 */ /* 0x000fe4000000120f */
[--C-:B------:R-:W-:Y:S02]  /*8660*/  @P0 SHF.R.U32.HI R21, RZ, 0x1, R7.reuse ;  /* 0x00000001ff150819 */ /* 0x100fe40000011607 */
[C-C-:B------:R-:W-:Y:S02]  /*8670*/  @P0 SHF.R.U64 R19, R6.reuse, 0x1, R7.reuse ;  /* 0x0000000106130819 */ /* 0x140fe40000001207 */
[----:B------:R-:W-:-:S02]  /*8680*/  @P0 SHF.L.U64.HI R17, R6, R33, R7 ;  /* 0x0000002106110219 */ /* 0x000fc40000010207 */
[-C--:B------:R-:W-:Y:S02]  /*8690*/  @P0 SHF.R.U32.HI R14, RZ, R0.reuse, R15 ;  /* 0x00000000ff0e0219 */ /* 0x080fe4000001160f */
[----:B------:R-:W-:Y:S02]  /*86a0*/  @P0 LOP3.LUT R6, R16, R3, RZ, 0xfc, !PT ;  /* 0x0000000310060212 */ /* 0x000fe400078efcff */
[-C--:B----4-:R-:W-:Y:S02]  /*86b0*/  @P0 SHF.L.U32 R15, R4, R33.reuse, RZ ;  /* 0x00000021040f0219 */ /* 0x090fe400000006ff */
[----:B------:R-:W-:Y:S01]  /*86c0*/  @P0 SHF.R.U64 R20, R19, R0, R21 ;  /* 0x0000000013140219 */ /* 0x000fe20000001215 */
[----:B------:R-:W-:Y:S01]  /*86d0*/  IMAD.SHL.U32 R16, R6, 0x4, RZ ;  /* 0x0000000406107824 */ /* 0x000fe200078e00ff */
[----:B------:R-:W-:Y:S02]  /*86e0*/  @P0 LOP3.LUT R7, R17, R14, RZ, 0xfc, !PT ;  /* 0x0000000e11070212 */ /* 0x000fe400078efcff */
[----:B------:R-:W-:-:S02]  /*86f0*/  @P0 SHF.L.U64.HI R3, R4, R33, R5 ;  /* 0x0000002104030219 */ /* 0x000fc40000010205 */
[----:B------:R-:W-:Y:S02]  /*8700*/  @P0 LOP3.LUT R4, R15, R20, RZ, 0xfc, !PT ;  /* 0x000000140f040212 */ /* 0x000fe400078efcff */
[----:B------:R-:W-:Y:S02]  /*8710*/  @P0 SHF.R.U32.HI R0, RZ, R0, R21 ;  /* 0x00000000ff000219 */ /* 0x000fe40000011615 */
[----:B------:R-:W-:Y:S02]  /*8720*/  SHF.L.U64.HI R20, R6, 0x2, R7 ;  /* 0x0000000206147819 */ /* 0x000fe40000010207 */
[----:B------:R-:W-:Y:S02]  /*8730*/  @P0 LOP3.LUT R5, R3, R0, RZ, 0xfc, !PT ;  /* 0x0000000003050212 */ /* 0x000fe400078efcff */
[----:B------:R-:W-:Y:S02]  /*8740*/  SHF.L.W.U32.HI R7, R7, 0x2, R4 ;  /* 0x0000000207077819 */ /* 0x000fe40000010e04 */
[----:B------:R-:W-:-:S02]  /*8750*/  IADD3 RZ, P0, PT, RZ, -R16, RZ ;  /* 0x80000010ffff7210 */ /* 0x000fc40007f1e0ff */
[----:B------:R-:W-:Y:S02]  /*8760*/  LOP3.LUT R0, RZ, R20, RZ, 0x33, !PT ;  /* 0x00000014ff007212 */ /* 0x000fe400078e33ff */
[----:B------:R-:W-:Y:S02]  /*8770*/  SHF.L.W.U32.HI R4, R4, 0x2, R5 ;  /* 0x0000000204047819 */ /* 0x000fe40000010e05 */
[----:B------:R-:W-:Y:S02]  /*8780*/  LOP3.LUT R6, RZ, R7, RZ, 0x33, !PT ;  /* 0x00000007ff067212 */ /* 0x000fe400078e33ff */
[----:B------:R-:W-:Y:S02]  /*8790*/  IADD3.X R3, P0, PT, RZ, R0, RZ, P0, !PT ;  /* 0x00000000ff037210 */ /* 0x000fe4000071e4ff */
[----:B------:R-:W-:Y:S02]  /*87a0*/  LOP3.LUT R0, RZ, R4, RZ, 0x33, !PT ;  /* 0x00000004ff007212 */ /* 0x000fe400078e33ff */
[----:B------:R-:W-:-:S02]  /*87b0*/  IADD3.X R6, P1, PT, RZ, R6, RZ, P0, !PT ;  /* 0x00000006ff067210 */ /* 0x000fc4000073e4ff */
[----:B------:R-:W-:-:S03]  /*87c0*/  ISETP.GT.U32.AND P2, PT, R7, -0x1, PT ;  /* 0xffffffff0700780c */ /* 0x000fc60003f44070 */
[----:B------:R-:W-:Y:S01]  /*87d0*/  IMAD.X R15, RZ, RZ, R0, P1 ;  /* 0x000000ffff0f7224 */ /* 0x000fe200008e0600 */
[----:B------:R-:W-:-:S04]  /*87e0*/  ISETP.GT.AND.EX P0, PT, R4, -0x1, PT, P2 ;  /* 0xffffffff0400780c */ /* 0x000fc80003f04320 */
[----:B------:R-:W-:Y:S02]  /*87f0*/  SEL R17, R4, R15, P0 ;  /* 0x0000000f04117207 */ /* 0x000fe40000000000 */
[----:B------:R-:W-:Y:S02]  /*8800*/  SEL R14, R7, R6, P0 ;  /* 0x00000006070e7207 */ /* 0x000fe40000000000 */
[----:B------:R-:W-:Y:S02]  /*8810*/  ISETP.NE.U32.AND P1, PT, R17, RZ, PT ;  /* 0x000000ff1100720c */ /* 0x000fe40003f25070 */
[----:B------:R-:W-:Y:S02]  /*8820*/  SEL R15, R20, R3, P0 ;  /* 0x00000003140f7207 */ /* 0x000fe40000000000 */
[----:B------:R-:W-:Y:S01]  /*8830*/  SEL R6, R14, R17, !P1 ;  /* 0x000000110e067207 */ /* 0x000fe20004800000 */
[----:B------:R-:W-:-:S05]  /*8840*/  @!P0 IMAD.MOV R16, RZ, RZ, -R16 ;  /* 0x000000ffff108224 */ /* 0x000fca00078e0a10 */
[----:B------:R-:W1:Y:S02]  /*8850*/  FLO.U32 R6, R6 ;  /* 0x0000000600067300 */ /* 0x000e6400000e0000 */
[C---:B-1----:R-:W-:Y:S02]  /*8860*/  IADD3 R7, PT, PT, -R6.reuse, 0x1f, RZ ;  /* 0x0000001f06077810 */ /* 0x042fe40007ffe1ff */
[----:B------:R-:W-:-:S03]  /*8870*/  IADD3 R0, PT, PT, -R6, 0x3f, RZ ;  /* 0x0000003f06007810 */ /* 0x000fc60007ffe1ff */
[----:B------:R-:W-:-:S05]  /*8880*/  @P1 IMAD.MOV R0, RZ, RZ, R7 ;  /* 0x000000ffff001224 */ /* 0x000fca00078e0207 */
[----:B------:R-:W-:-:S13]  /*8890*/  ISETP.NE.AND P1, PT, R0, RZ, PT ;  /* 0x000000ff0000720c */ /* 0x000fda0003f25270 */
[----:B0-----:R-:W-:Y:S05]  /*88a0*/  @!P1 BRA `(.L_x_110) ;  /* 0x0000000000289947 */ /* 0x001fea0003800000 */
[----:B------:R-:W-:Y:S02]  /*88b0*/  LOP3.LUT R3, R0, 0x3f, RZ, 0xc0, !PT ;  /* 0x0000003f00037812 */ /* 0x000fe400078ec0ff */
[--C-:B------:R-:W-:Y:S02]  /*88c0*/  SHF.R.U64 R7, R16, 0x1, R15.reuse ;  /* 0x0000000110077819 */ /* 0x100fe4000000120f */
[----:B------:R-:W-:Y:S02]  /*88d0*/  SHF.R.U32.HI R15, RZ, 0x1, R15 ;  /* 0x00000001ff0f7819 */ /* 0x000fe4000001160f */
[----:B------:R-:W-:Y:S02]  /*88e0*/  LOP3.LUT R6, R0, 0x3f, RZ, 0xc, !PT ;  /* 0x0000003f00067812 */ /* 0x000fe400078e0cff */
[CC--:B------:R-:W-:Y:S02]  /*88f0*/  SHF.L.U64.HI R17, R14.reuse, R3.reuse, R17 ;  /* 0x000000030e117219 */ /* 0x0c0fe40000010211 */
[----:B------:R-:W-:-:S02]  /*8900*/  SHF.L.U32 R14, R14, R3, RZ ;  /* 0x000000030e0e7219 */ /* 0x000fc400000006ff */
[-CC-:B------:R-:W-:Y:S02]  /*8910*/  SHF.R.U64 R3, R7, R6.reuse, R15.reuse ;  /* 0x0000000607037219 */ /* 0x180fe4000000120f */
[----:B------:R-:W-:Y:S02]  /*8920*/  SHF.R.U32.HI R6, RZ, R6, R15 ;  /* 0x00000006ff067219 */ /* 0x000fe4000001160f */
[----:B------:R-:W-:Y:S02]  /*8930*/  LOP3.LUT R14, R14, R3, RZ, 0xfc, !PT ;  /* 0x000000030e0e7212 */ /* 0x000fe400078efcff */
[----:B------:R-:W-:-:S07]  /*8940*/  LOP3.LUT R17, R17, R6, RZ, 0xfc, !PT ;  /* 0x0000000611117212 */ /* 0x000fce00078efcff */
.L_x_110:
[----:B------:R-:W-:Y:S05]  /*8950*/  BSYNC.RECONVERGENT B2 ;  /* 0x0000000000027941 */ /* 0x000fea0003800200 */
.L_x_109:
[----:B------:R-:W-:-:S04]  /*8960*/  IMAD.WIDE.U32 R20, R14, 0x2168c235, RZ ;  /* 0x2168c2350e147825 */ /* 0x000fc800078e00ff */
[----:B------:R-:W-:Y:S01]  /*8970*/  IMAD.MOV.U32 R6, RZ, RZ, R21 ;  /* 0x000000ffff067224 */ /* 0x000fe200078e0015 */
[----:B------:R-:W-:Y:S01]  /*8980*/  IADD3 RZ, P1, PT, R20, R20, RZ ;  /* 0x0000001414ff7210 */ /* 0x000fe20007f3e0ff */
[----:B------:R-:W-:Y:S02]  /*8990*/  IMAD.MOV.U32 R7, RZ, RZ, RZ ;  /* 0x000000ffff077224 */ /* 0x000fe400078e00ff */
[----:B------:R-:W-:-:S04]  /*89a0*/  IMAD.HI.U32 R3, R17, -0x36f0255e, RZ ;  /* 0xc90fdaa211037827 */ /* 0x000fc800078e00ff */
[----:B------:R-:W-:-:S04]  /*89b0*/  IMAD.WIDE.U32 R6, R14, -0x36f0255e, R6 ;  /* 0xc90fdaa20e067825 */ /* 0x000fc800078e0006 */
[----:B------:R-:W-:-:S04]  /*89c0*/  IMAD.WIDE.U32 R6, P2, R17, 0x2168c235, R6 ;  /* 0x2168c23511067825 */ /* 0x000fc80007840006 */
[----:B------:R-:W-:Y:S01]  /*89d0*/  IMAD R17, R17, -0x36f0255e, RZ ;  /* 0xc90fdaa211117824 */ /* 0x000fe200078e02ff */
[----:B------:R-:W-:Y:S01]  /*89e0*/  IADD3.X RZ, P1, PT, R6, R6, RZ, P1, !PT ;  /* 0x0000000606ff7210 */ /* 0x000fe20000f3e4ff */
[----:B------:R-:W-:-:S03]  /*89f0*/  IMAD.X R3, RZ, RZ, R3, P2 ;  /* 0x000000ffff037224 */ /* 0x000fc600010e0603 */
[----:B------:R-:W-:-:S04]  /*8a00*/  IADD3 R7, P2, PT, R17, R7, RZ ;  /* 0x0000000711077210 */ /* 0x000fc80007f5e0ff */
[C---:B------:R-:W-:Y:S01]  /*8a10*/  ISETP.GT.U32.AND P3, PT, R7.reuse, RZ, PT ;  /* 0x000000ff0700720c */ /* 0x040fe20003f64070 */
[----:B------:R-:W-:Y:S01]  /*8a20*/  IMAD.X R3, RZ, RZ, R3, P2 ;  /* 0x000000ffff037224 */ /* 0x000fe200010e0603 */
[----:B------:R-:W-:-:S04]  /*8a30*/  IADD3.X R6, P2, PT, R7, R7, RZ, P1, !PT ;  /* 0x0000000707067210 */ /* 0x000fc80000f5e4ff */
[C---:B------:R-:W-:Y:S02]  /*8a40*/  ISETP.GT.AND.EX P1, PT, R3.reuse, RZ, PT, P3 ;  /* 0x000000ff0300720c */ /* 0x040fe40003f24330 */
[----:B------:R-:W-:Y:S02]  /*8a50*/  IADD3.X R14, PT, PT, R3, R3, RZ, P2, !PT ;  /* 0x00000003030e7210 */ /* 0x000fe400017fe4ff */
[----:B------:R-:W-:Y:S02]  /*8a60*/  SEL R6, R6, R7, P1 ;  /* 0x0000000706067207 */ /* 0x000fe40000800000 */
[----:B------:R-:W-:Y:S02]  /*8a70*/  SEL R14, R14, R3, P1 ;  /* 0x000000030e0e7207 */ /* 0x000fe40000800000 */
[----:B------:R-:W-:Y:S02]  /*8a80*/  IADD3 R3, P2, PT, R6, 0x1, RZ ;  /* 0x0000000106037810 */ /* 0x000fe40007f5e0ff */
[----:B------:R-:W-:-:S02]  /*8a90*/  SEL R7, RZ, 0xffffffff, !P1 ;  /* 0xffffffffff077807 */ /* 0x000fc40004800000 */
[----:B------:R-:W-:Y:S01]  /*8aa0*/  LOP3.LUT P1, R23, R23, 0x80000000, RZ, 0xc0, !PT ;  /* 0x8000000017177812 */ /* 0x000fe2000782c0ff */
[----:B------:R-:W-:Y:S02]  /*8ab0*/  IMAD.X R6, RZ, RZ, R14, P2 ;  /* 0x000000ffff067224 */ /* 0x000fe400010e060e */
[----:B------:R-:W-:Y:S01]  /*8ac0*/  IMAD.IADD R0, R7, 0x1, -R0 ;  /* 0x0000000107007824 */ /* 0x000fe200078e0a00 */
[----:B------:R-:W-:Y:S02]  /*8ad0*/  SHF.R.U32.HI R7, RZ, 0x1e, R5 ;  /* 0x0000001eff077819 */ /* 0x000fe40000011605 */
[----:B------:R-:W-:Y:S01]  /*8ae0*/  SHF.R.U64 R3, R3, 0xa, R6 ;  /* 0x0000000a03037819 */ /* 0x000fe20000001206 */
[----:B------:R-:W-:Y:S01]  /*8af0*/  IMAD.SHL.U32 R0, R0, 0x100000, RZ ;  /* 0x0010000000007824 */ /* 0x000fe200078e00ff */
[----:B------:R-:W-:Y:S02]  /*8b00*/  LEA.HI R4, R4, R7, RZ, 0x1 ;  /* 0x0000000704047211 */ /* 0x000fe400078f08ff */
[----:B------:R-:W-:-:S02]  /*8b10*/  IADD3 R3, P2, PT, R3, 0x1, RZ ;  /* 0x0000000103037810 */ /* 0x000fc40007f5e0ff */
[----:B------:R-:W-:Y:S01]  /*8b20*/  @!P0 LOP3.LUT R23, R23, 0x80000000, RZ, 0x3c, !PT ;  /* 0x8000000017178812 */ /* 0x000fe200078e3cff */
[----:B------:R-:W-:Y:S01]  /*8b30*/  @P1 IMAD.MOV R4, RZ, RZ, -R4 ;  /* 0x000000ffff041224 */ /* 0x000fe200078e0a04 */
[----:B------:R-:W-:-:S04]  /*8b40*/  LEA.HI.X R6, R6, RZ, RZ, 0x16, P2 ;  /* 0x000000ff06067211 */ /* 0x000fc800010fb4ff */
[--C-:B------:R-:W-:Y:S02]  /*8b50*/  SHF.R.U64 R3, R3, 0x1, R6.reuse ;  /* 0x0000000103037819 */ /* 0x100fe40000001206 */
[----:B------:R-:W-:Y:S02]  /*8b60*/  SHF.R.U32.HI R5, RZ, 0x1, R6 ;  /* 0x00000001ff057819 */ /* 0x000fe40000011606 */
[----:B------:R-:W-:-:S04]  /*8b70*/  IADD3 R22, P2, P3, RZ, RZ, R3 ;  /* 0x000000ffff167210 */ /* 0x000fc80007b5e003 */
[----:B------:R-:W-:-:S04]  /*8b80*/  IADD3.X R0, PT, PT, R0, 0x3fe00000, R5, P2, P3 ;  /* 0x3fe0000000007810 */ /* 0x000fc800017e6405 */
[----:B------:R-:W-:-:S07]  /*8b90*/  LOP3.LUT R23, R0, R23, RZ, 0xfc, !PT ;  /* 0x0000001700177212 */ /* 0x000fce00078efcff */
.L_x_104:
[----:B------:R-:W-:Y:S02]  /*8ba0*/  IMAD.MOV.U32 R19, RZ, RZ, 0x0 ;  /* 0x00000000ff137424 */ /* 0x000fe400078e00ff */
[----:B------:R-:W-:Y:S02]  /*8bb0*/  IMAD.MOV.U32 R0, RZ, RZ, R4 ;  /* 0x000000ffff007224 */ /* 0x000fe400078e0004 */
[----:B------:R-:W-:Y:S02]  /*8bc0*/  IMAD.MOV.U32 R14, RZ, RZ, R22 ;  /* 0x000000ffff0e7224 */ /* 0x000fe400078e0016 */
[----:B------:R-:W-:Y:S01]  /*8bd0*/  IMAD.MOV.U32 R15, RZ, RZ, R23 ;  /* 0x000000ffff0f7224 */ /* 0x000fe200078e0017 */
[----:B------:R-:W-:Y:S06]  /*8be0*/  RET.REL.NODEC R18 `(_Z17likelihood_kernelPdS_S_PiS0_S_S0_S_S_iiiiiiS0_S_) ;  /* 0xffffff7412047950 */ /* 0x000fec0003c3ffff */
.L_x_111:
[----:B------:R-:W-:-:S00]  /*8bf0*/  BRA `(.L_x_111) ;  /* 0xfffffffc00fc7947 */ /* 0x000fc0000383ffff */
[----:B------:R-:W-:-:S00]  /*8c00*/  NOP ;  /* 0x0000000000007918 */ /* 0x000fc00000000000 */
[----:B------:R-:W-:-:S00]  /*8c10*/  NOP ;  /* 0x0000000000007918 */ /* 0x000fc00000000000 */
[----:B------:R-:W-:-:S00]  /*8c20*/  NOP ;  /* 0x0000000000007918 */ /* 0x000fc00000000000 */
[----:B------:R-:W-:-:S00]  /*8c30*/  NOP ;  /* 0x0000000000007918 */ /* 0x000fc00000000000 */
[----:B------:R-:W-:-:S00]  /*8c40*/  NOP ;  /* 0x0000000000007918 */ /* 0x000fc00000000000 */
[----:B------:R-:W-:-:S00]  /*8c50*/  NOP ;  /* 0x0000000000007918 */ /* 0x000fc00000000000 */
[----:B------:R-:W-:-:S00]  /*8c60*/  NOP ;  /* 0x0000000000007918 */ /* 0x000fc00000000000 */
[----:B------:R-:W-:-:S00]  /*8c70*/  NOP ;  /* 0x0000000000007918 */ /* 0x000fc00000000000 */
.L_x_129:


//--------------------- .text._Z17find_index_kernelPdS_S_S_S_S_S_i --------------------------
	.section	.text._Z17find_index_kernelPdS_S_S_S_S_S_i,"ax",@progbits
	.align	128
        .global         _Z17find_index_kernelPdS_S_S_S_S_S_i
        .type           _Z17find_index_kernelPdS_S_S_S_S_S_i,@function
        .size           _Z17find_index_kernelPdS_S_S_S_S_S_i,(.L_x_130 - _Z17find_index_kernelPdS_S_S_S_S_S_i)
        .other          _Z17find_index_kernelPdS_S_S_S_S_S_i,@"STO_CUDA_ENTRY STV_DEFAULT"
_Z17find_index_kernelPdS_S_S_S_S_S_i:
.text._Z17find_index_kernelPdS_S_S_S_S_S_i:
[----:B------:R-:W-:Y:S01]  /*0000*/  LDC R1, c[0x0][0x37c] ;  /* 0x0000df00ff017b82 */ /* 0x000fe20000000800 */
[----:B------:R-:W0:Y:S07]  /*0010*/  S2R R0, SR_TID.X ;  /* 0x0000000000007919 */ /* 0x000e2e0000002100 */
[----:B------:R-:W0:Y:S01]  /*0020*/  S2UR UR4, SR_CTAID.X ;  /* 0x00000000000479c3 */ /* 0x000e220000002500 */
[----:B------:R-:W-:Y:S07]  /*0030*/  BSSY.RECONVERGENT B0, `(.L_x_112) ;  /* 0x0000100000007945 */ /* 0x000fee0003800200 */
[----:B------:R-:W0:Y:S08]  /*0040*/  LDC R3, c[0x0][0x360] ;  /* 0x0000d800ff037b82 */ /* 0x000e300000000800 */
[----:B------:R-:W1:Y:S01]  /*0050*/  LDC R2, c[0x0][0x3b8] ;  /* 0x0000ee00ff027b82 */ /* 0x000e620000000800 */
[----:B0-----:R-:W-:-:S05]  /*0060*/  IMAD R3, R3, UR4, R0 ;  /* 0x0000000403037c24 */ /* 0x001fca000f8e0200 */
[----:B-1----:R-:W-:-:S13]  /*0070*/  ISETP.GE.AND P0, PT, R3, R2, PT ;  /* 0x000000020300720c */ /* 0x002fda0003f06270 */
[----:B------:R-:W-:Y:S05]  /*0080*/  @P0 BRA `(.L_x_113) ;  /* 0x0000000c00e80947 */ /* 0x000fea0003800000 */
[----:B------:R-:W0:Y:S01]  /*0090*/  LDC.64 R8, c[0x0][0x358] ;  /* 0x0000d600ff087b82 */ /* 0x000e220000000a00 */
[----:B------:R-:W-:Y:S01]  /*00a0*/  ISETP.GE.AND P0, PT, R2, 0x1, PT ;  /* 0x000000010200780c */ /* 0x000fe20003f06270 */
[----:B------:R-:W-:-:S12]  /*00b0*/  IMAD.MOV.U32 R0, RZ, RZ, -0x1 ;  /* 0xffffffffff007424 */ /* 0x000fd800078e00ff */
[----:B------:R-:W-:Y:S05]  /*00c0*/  @!P0 BRA `(.L_x_114) ;  /* 0x0000000c00448947 */ /* 0x000fea0003800000 */
[----:B------:R-:W1:Y:S01]  /*00d0*/  LDC.64 R6, c[0x0][0x398] ;  /* 0x0000e600ff067b82 */ /* 0x000e620000000a00 */
[----:B0-----:R-:W-:Y:S02]  /*00e0*/  R2UR UR4, R8 ;  /* 0x00000000080472ca */ /* 0x001fe400000e0000 */
[----:B------:R-:W-:Y:S02]  /*00f0*/  R2UR UR5, R9 ;  /* 0x00000000090572ca */ /* 0x000fe400000e0000 */
[C---:B------:R-:W-:Y:S02]  /*0100*/  ISETP.GE.U32.AND P1, PT, R2.reuse, 0x10, PT ;  /* 0x000000100200780c */ /* 0x040fe40003f26070 */
[----:B------:R-:W-:Y:S01]  /*0110*/  LOP3.LUT R4, R2, 0xf, RZ, 0xc0, !PT ;  /* 0x0000000f02047812 */ /* 0x000fe200078ec0ff */
[----:B------:R-:W-:Y:S02]  /*0120*/  IMAD.MOV.U32 R0, RZ, RZ, -0x1 ;  /* 0xffffffffff007424 */ /* 0x000fe400078e00ff */
[----:B------:R-:W-:Y:S01]  /*0130*/  IMAD.MOV.U32 R5, RZ, RZ, RZ ;  /* 0x000000ffff057224 */ /* 0x000fe200078e00ff */
[----:B------:R-:W-:Y:S01]  /*0140*/  ISETP.NE.AND P0, PT, R4, RZ, PT ;  /* 0x000000ff0400720c */ /* 0x000fe20003f05270 */
[----:B-1----:R-:W-:-:S06]  /*0150*/  IMAD.WIDE R6, R3, 0x8, R6 ;  /* 0x0000000803067825 */ /* 0x002fcc00078e0206 */
[----:B------:R-:W5:Y:S01]  /*0160*/  LDG.E.64 R6, desc[UR4][R6.64] ;  /* 0x0000000406067981 */ /* 0x000f62000c1e1b00 */
[----:B------:R-:W-:Y:S05]  /*0170*/  @!P1 BRA `(.L_x_115) ;  /* 0x0000000400809947 */ /* 0x000fea0003800000 */
[----:B------:R-:W0:Y:S01]  /*0180*/  LDCU.64 UR4, c[0x0][0x390] ;  /* 0x00007200ff0477ac */ /* 0x000e220008000a00 */
[----:B------:R-:W-:Y:S01]  /*0190*/  LOP3.LUT R5, R2, 0x7ffffff0, RZ, 0xc0, !PT ;  /* 0x7ffffff002057812 */ /* 0x000fe200078ec0ff */
[----:B------:R-:W-:Y:S02]  /*01a0*/  IMAD.MOV.U32 R0, RZ, RZ, -0x1 ;  /* 0xffffffffff007424 */ /* 0x000fe400078e00ff */
[----:B------:R-:W-:Y:S01]  /*01b0*/  IMAD.MOV.U32 R26, RZ, RZ, RZ ;  /* 0x000000ffff1a7224 */ /* 0x000fe200078e00ff */
[----:B0-----:R-:W-:-:S04]  /*01c0*/  UIADD3 UR4, UP0, UPT, UR4, 0x40, URZ ;  /* 0x0000004004047890 */ /* 0x001fc8000ff1e0ff */
[----:B------:R-:W-:Y:S02]  /*01d0*/  UIADD3.X UR5, UPT, UPT, URZ, UR5, URZ, UP0, !UPT ;  /* 0x00000005ff057290 */ /* 0x000fe400087fe4ff */
[----:B------:R-:W-:-:S04]  /*01e0*/  IMAD.U32 R10, RZ, RZ, UR4 ;  /* 0x00000004ff0a7e24 */ /* 0x000fc8000f8e00ff */
[----:B------:R-:W-:-:S07]  /*01f0*/  IMAD.U32 R11, RZ, RZ, UR5 ;  /* 0x00000005ff0b7e24 */ /* 0x000fce000f8e00ff */
.L_x_116:
[C---:B------:R-:W-:Y:S02]  /*0200*/  R2UR UR4, R8.reuse ;  /* 0x00000000080472ca */ /* 0x040fe400000e0000 */
[C---:B------:R-:W-:Y:S02]  /*0210*/  R2UR UR5, R9.reuse ;  /* 0x00000000090572ca */ /* 0x040fe400000e0000 */
[----:B------:R-:W-:Y:S02]  /*0220*/  R2UR UR6, R8 ;  /* 0x00000000080672ca */ /* 0x000fe400000e0000 */
[----:B------:R-:W-:-:S09]  /*0230*/  R2UR UR7, R9 ;  /* 0x00000000090772ca */ /* 0x000fd200000e0000 */
[----:B------:R-:W2:Y:S04]  /*0240*/  LDG.E.64 R20, desc[UR4][R10.64+-0x40] ;  /* 0xffffc0040a147981 */ /* 0x000ea8000c1e1b00 */
[----:B------:R-:W3:Y:S04]  /*0250*/  LDG.E.64 R22, desc[UR6][R10.64+-0x38] ;  /* 0xffffc8060a167981 */ /* 0x000ee8000c1e1b00 */
[----:B------:R-:W4:Y:S04]  /*0260*/  LDG.E.64 R24, desc[UR4][R10.64+-0x30] ;  /* 0xffffd0040a187981 */ /* 0x000f28000c1e1b00 */
[----:B------:R-:W4:Y:S04]  /*0270*/  LDG.E.64 R12, desc[UR6][R10.64+-0x28] ;  /* 0xffffd8060a0c7981 */ /* 0x000f28000c1e1b00 */
[----:B------:R-:W4:Y:S04]  /*0280*/  LDG.E.64 R14, desc[UR4][R10.64+-0x20] ;  /* 0xffffe0040a0e7981 */ /* 0x000f28000c1e1b00 */
[----:B------:R-:W4:Y:S04]  /*0290*/  LDG.E.64 R16, desc[UR6][R10.64+-0x18] ;  /* 0xffffe8060a107981 */ /* 0x000f28000c1e1b00 */
[----:B------:R-:W4:Y:S01]  /*02a0*/  LDG.E.64 R18, desc[UR4][R10.64+-0x10] ;  /* 0xfffff0040a127981 */ /* 0x000f22000c1e1b00 */
[----:B------:R-:W-:Y:S01]  /*02b0*/  ISETP.NE.AND P4, PT, R0, -0x1, PT ;  /* 0xffffffff0000780c */ /* 0x000fe20003f85270 */
[----:B--2--5:R-:W-:-:S02]  /*02c0*/  DSETP.GE.AND P3, PT, R20, R6, PT ;  /* 0x000000061400722a */ /* 0x024fc40003f66000 */
[----:B------:R-:W2:Y:S01]  /*02d0*/  LDG.E.64 R20, desc[UR6][R10.64+-0x8] ;  /* 0xfffff8060a147981 */ /* 0x000ea2000c1e1b00 */
[----:B---3--:R-:W-:-:S03]  /*02e0*/  DSETP.GE.AND P2, PT, R22, R6, PT ;  /* 0x000000061600722a */ /* 0x008fc60003f46000 */
[----:B------:R-:W3:Y:S01]  /*02f0*/  LDG.E.64 R22, desc[UR4][R10.64] ;  /* 0x000000040a167981 */ /* 0x000ee2000c1e1b00 */
[----:B----4-:R-:W-:Y:S01]  /*0300*/  DSETP.GE.AND P1, PT, R24, R6, PT ;  /* 0x000000061800722a */ /* 0x010fe20003f26000 */
[----:B------:R-:W-:-:S06]  /*0310*/  VIADD R25, R26, 0x1 ;  /* 0x000000011a197836 */ /* 0x000fcc0000000000 */
[----:B------:R-:W-:-:S04]  /*0320*/  @P3 SEL R0, R26, R0, !P4 ;  /* 0x000000001a003207 */ /* 0x000fc80006000000 */
[----:B------:R-:W-:-:S04]  /*0330*/  ISETP.NE.AND P3, PT, R0, -0x1, PT ;  /* 0xffffffff0000780c */ /* 0x000fc80003f65270 */
[----:B------:R-:W-:Y:S01]  /*0340*/  @P2 SEL R0, R25, R0, !P3 ;  /* 0x0000000019002207 */ /* 0x000fe20005800000 */
[----:B------:R-:W-:Y:S01]  /*0350*/  DSETP.GE.AND P2, PT, R12, R6, PT ;  /* 0x000000060c00722a */ /* 0x000fe20003f46000 */
[----:B------:R-:W-:Y:S01]  /*0360*/  VIADD R25, R26, 0x2 ;  /* 0x000000021a197836 */ /* 0x000fe20000000000 */
[----:B------:R-:W4:Y:S01]  /*0370*/  LDG.E.64 R12, desc[UR4][R10.64+0x8] ;  /* 0x000008040a0c7981 */ /* 0x000f22000c1e1b00 */
        /* <DEDUP_REMOVED lines=17> */
[----:B------:R-:W-:-:S03]  /*0490*/  VIADD R25, R26, 0x6 ;  /* 0x000000061a197836 */ /* 0x000fc60000000000 */
[----:B------:R-:W-:-:S04]  /*04a0*/  ISETP.NE.AND P3, PT, R0, -0x1, PT ;  /* 0xffffffff0000780c */ /* 0x000fc80003f65270 */
[----:B------:R-:W-:Y:S01]  /*04b0*/  @P1 SEL R0, R25, R0, !P3 ;  /* 0x0000000019001207 */ /* 0x000fe20005800000 */
[----:B------:R-:W-:-:S03]  /*04c0*/  VIADD R25, R26, 0x7 ;  /* 0x000000071a197836 */ /* 0x000fc60000000000 */
[----:B------:R-:W-:Y:S01]  /*04d0*/  ISETP.NE.AND P3, PT, R0, -0x1, PT ;  /* 0xffffffff0000780c */ /* 0x000fe20003f65270 */
[--C-:B--2---:R-:W-:Y:S01]  /*04e0*/  DSETP.GE.AND P2, PT, R20, R6.reuse, PT ;  /* 0x000000061400722a */ /* 0x104fe20003f46000 */
[----:B------:R-:W2:Y:S01]  /*04f0*/  LDG.E.64 R20, desc[UR4][R10.64+0x28] ;  /* 0x000028040a147981 */ /* 0x000ea2000c1e1b00 */
[----:B---3--:R-:W-:-:S03]  /*0500*/  DSETP.GE.AND P1, PT, R22, R6, PT ;  /* 0x000000061600722a */ /* 0x008fc60003f26000 */
[----:B------:R-:W3:Y:S09]  /*0510*/  LDG.E.64 R22, desc[UR6][R10.64+0x30] ;  /* 0x000030060a167981 */ /* 0x000ef2000c1e1b00 */
[----:B------:R-:W-:Y:S02]  /*0520*/  @P2 SEL R0, R25, R0, !P3 ;  /* 0x0000000019002207 */ /* 0x000fe40005800000 */
[----:B------:R0:W3:Y:S02]  /*0530*/  LDG.E.64 R24, desc[UR4][R10.64+0x38] ;  /* 0x000038040a187981 */ /* 0x0000e4000c1e1b00 */
[----:B------:R-:W-:Y:S01]  /*0540*/  ISETP.NE.AND P3, PT, R0, -0x1, PT ;  /* 0xffffffff0000780c */ /* 0x000fe20003f65270 */
[----:B----4-:R-:W-:Y:S01]  /*0550*/  DSETP.GE.AND P2, PT, R12, R6, PT ;  /* 0x000000060c00722a */ /* 0x010fe20003f46000 */
[----:B------:R-:W-:-:S05]  /*0560*/  VIADD R13, R26, 0x8 ;  /* 0x000000081a0d7836 */ /* 0x000fca0000000000 */
[----:B------:R-:W-:Y:S01]  /*0570*/  @P1 SEL R0, R13, R0, !P3 ;  /* 0x000000000d001207 */ /* 0x000fe20005800000 */
[----:B------:R-:W-:Y:S01]  /*0580*/  DSETP.GE.AND P1, PT, R14, R6, PT ;  /* 0x000000060e00722a */ /* 0x000fe20003f26000 */
[----:B------:R-:W-:Y:S02]  /*0590*/  VIADD R13, R26, 0x9 ;  /* 0x000000091a0d7836 */ /* 0x000fe40000000000 */
[----:B------:R-:W-:-:S04]  /*05a0*/  ISETP.NE.AND P3, PT, R0, -0x1, PT ;  /* 0xffffffff0000780c */ /* 0x000fc80003f65270 */
        /* <DEDUP_REMOVED lines=9> */
[----:B------:R-:W-:-:S03]  /*0640*/  VIADD R13, R26, 0xc ;  /* 0x0000000c1a0d7836 */ /* 0x000fc60000000000 */
[----:B------:R-:W-:-:S04]  /*0650*/  ISETP.NE.AND P3, PT, R0, -0x1, PT ;  /* 0xffffffff0000780c */ /* 0x000fc80003f65270 */
[----:B------:R-:W-:Y:S01]  /*0660*/  @P1 SEL R0, R13, R0, !P3 ;  /* 0x000000000d001207 */ /* 0x000fe20005800000 */
[----:B------:R-:W-:-:S03]  /*0670*/  VIADD R13, R26, 0xd ;  /* 0x0000000d1a0d7836 */ /* 0x000fc60000000000 */
[----:B------:R-:W-:Y:S02]  /*0680*/  ISETP.NE.AND P3, PT, R0, -0x1, PT ;  /* 0xffffffff0000780c */ /* 0x000fe40003f65270 */
[----:B0-----:R-:W-:-:S05]  /*0690*/  IADD3 R10, P4, PT, R10, 0x80, RZ ;  /* 0x000000800a0a7810 */ /* 0x001fca0007f9e0ff */
[----:B------:R-:W-:Y:S01]  /*06a0*/  IMAD.X R11, RZ, RZ, R11, P4 ;  /* 0x000000ffff0b7224 */ /* 0x000fe200020e060b */
[--C-:B--2---:R-:W-:Y:S02]  /*06b0*/  DSETP.GE.AND P2, PT, R20, R6.reuse, PT ;  /* 0x000000061400722a */ /* 0x104fe40003f46000 */
[----:B---3--:R-:W-:-:S12]  /*06c0*/  DSETP.GE.AND P1, PT, R22, R6, PT ;  /* 0x000000061600722a */ /* 0x008fd80003f26000 */
[----:B------:R-:W-:Y:S01]  /*06d0*/  @P2 SEL R0, R13, R0, !P3 ;  /* 0x000000000d002207 */ /* 0x000fe20005800000 */
[----:B------:R-:W-:-:S03]  /*06e0*/  VIADD R13, R26, 0xe ;  /* 0x0000000e1a0d7836 */ /* 0x000fc60000000000 */
[----:B------:R-:W-:-:S04]  /*06f0*/  ISETP.NE.AND P3, PT, R0, -0x1, PT ;  /* 0xffffffff0000780c */ /* 0x000fc80003f65270 */
[----:B------:R-:W-:Y:S01]  /*0700*/  @P1 SEL R0, R13, R0, !P3 ;  /* 0x000000000d001207 */ /* 0x000fe20005800000 */
[C---:B------:R-:W-:Y:S02]  /*0710*/  VIADD R13, R26.reuse, 0xf ;  /* 0x0000000f1a0d7836 */ /* 0x040fe40000000000 */
[----:B------:R-:W-:Y:S01]  /*0720*/  VIADD R26, R26, 0x10 ;  /* 0x000000101a1a7836 */ /* 0x000fe20000000000 */
[----:B------:R-:W-:-:S04]  /*0730*/  DSETP.GE.AND P2, PT, R24, R6, PT ;  /* 0x000000061800722a */ /* 0x000fc80003f46000 */
[----:B------:R-:W-:Y:S02]  /*0740*/  ISETP.NE.AND P3, PT, R26, R5, PT ;  /* 0x000000051a00720c */ /* 0x000fe40003f65270 */
[----:B------:R-:W-:-:S08]  /*0750*/  ISETP.NE.AND P1, PT, R0, -0x1, PT ;  /* 0xffffffff0000780c */ /* 0x000fd00003f25270 */
[----:B------:R-:W-:-:S03]  /*0760*/  @P2 SEL R0, R13, R0, !P1 ;  /* 0x000000000d002207 */ /* 0x000fc60004800000 */
[----:B------:R-:W-:Y:S05]  /*0770*/  @P3 BRA `(.L_x_116) ;  /* 0xfffffff800a03947 */ /* 0x000fea000383ffff */
.L_x_115:
[----:B------:R-:W-:Y:S05]  /*0780*/  @!P0 BRA `(.L_x_114) ;  /* 0x0000000400948947 */ /* 0x000fea0003800000 */
[----:B------:R-:W-:Y:S02]  /*0790*/  ISETP.GE.U32.AND P1, PT, R4, 0x8, PT ;  /* 0x000000080400780c */ /* 0x000fe40003f26070 */
[----:B------:R-:W-:-:S04]  /*07a0*/  LOP3.LUT R28, R2, 0x7, RZ, 0xc0, !PT ;  /* 0x00000007021c7812 */ /* 0x000fc800078ec0ff */
[----:B------:R-:W-:-:S07]  /*07b0*/  ISETP.NE.AND P0, PT, R28, RZ, PT ;  /* 0x000000ff1c00720c */ /* 0x000fce0003f05270 */
[----:B------:R-:W-:Y:S06]  /*07c0*/  @!P1 BRA `(.L_x_117) ;  /* 0x0000000000b89947 */ /* 0x000fec0003800000 */
[----:B------:R-:W0:Y:S01]  /*07d0*/  LDC.64 R24, c[0x0][0x390] ;  /* 0x0000e400ff187b82 */ /* 0x000e220000000a00 */
[C---:B------:R-:W-:Y:S02]  /*07e0*/  R2UR UR4, R8.reuse ;  /* 0x00000000080472ca */ /* 0x040fe400000e0000 */
[C---:B------:R-:W-:Y:S02]  /*07f0*/  R2UR UR5, R9.reuse ;  /* 0x00000000090572ca */ /* 0x040fe400000e0000 */
[----:B------:R-:W-:Y:S02]  /*0800*/  R2UR UR6, R8 ;  /* 0x00000000080672ca */ /* 0x000fe400000e0000 */
[----:B------:R-:W-:Y:S01]  /*0810*/  R2UR UR7, R9 ;  /* 0x00000000090772ca */ /* 0x000fe200000e0000 */
[----:B0-----:R-:W-:-:S08]  /*0820*/  IMAD.WIDE.U32 R24, R5, 0x8, R24 ;  /* 0x0000000805187825 */ /* 0x001fd000078e0018 */
[----:B------:R-:W2:Y:S04]  /*0830*/  LDG.E.64 R22, desc[UR4][R24.64] ;  /* 0x0000000418167981 */ /* 0x000ea8000c1e1b00 */
[----:B------:R-:W3:Y:S04]  /*0840*/  LDG.E.64 R20, desc[UR6][R24.64+0x8] ;  /* 0x0000080618147981 */ /* 0x000ee8000c1e1b00 */
[----:B------:R-:W4:Y:S04]  /*0850*/  LDG.E.64 R18, desc[UR4][R24.64+0x10] ;  /* 0x0000100418127981 */ /* 0x000f28000c1e1b00 */
[----:B------:R-:W4:Y:S04]  /*0860*/  LDG.E.64 R16, desc[UR6][R24.64+0x18] ;  /* 0x0000180618107981 */ /* 0x000f28000c1e1b00 */
[----:B------:R-:W4:Y:S04]  /*0870*/  LDG.E.64 R14, desc[UR4][R24.64+0x20] ;  /* 0x00002004180e7981 */ /* 0x000f28000c1e1b00 */
[----:B------:R-:W4:Y:S04]  /*0880*/  LDG.E.64 R12, desc[UR6][R24.64+0x28] ;  /* 0x00002806180c7981 */ /* 0x000f28000c1e1b00 */
[----:B------:R-:W4:Y:S04]  /*0890*/  LDG.E.64 R10, desc[UR4][R24.64+0x30] ;  /* 0x00003004180a7981 */ /* 0x000f28000c1e1b00 */
[----:B------:R-:W4:Y:S01]  /*08a0*/  LDG.E.64 R26, desc[UR6][R24.64+0x38] ;  /* 0x00003806181a7981 */ /* 0x000f22000c1e1b00 */
[----:B------:R-:W-:Y:S01]  /*08b0*/  ISETP.NE.AND P3, PT, R0, -0x1, PT ;  /* 0xffffffff0000780c */ /* 0x000fe20003f65270 */
[----:B--2--5:R-:W-:-:S02]  /*08c0*/  DSETP.GE.AND P2, PT, R22, R6, PT ;  /* 0x000000061600722a */ /* 0x024fc40003f46000 */
[----:B---3--:R-:W-:-:S12]  /*08d0*/  DSETP.GE.AND P1, PT, R20, R6, PT ;  /* 0x000000061400722a */ /* 0x008fd80003f26000 */
[C---:B------:R-:W-:Y:S01]  /*08e0*/  @P2 SEL R0, R5.reuse, R0, !P3 ;  /* 0x0000000005002207 */ /* 0x040fe20005800000 */
[----:B----4-:R-:W-:Y:S01]  /*08f0*/  DSETP.GE.AND P2, PT, R18, R6, PT ;  /* 0x000000061200722a */ /* 0x010fe20003f46000 */
        /* <DEDUP_REMOVED lines=23> */
[C---:B------:R-:W-:Y:S02]  /*0a70*/  VIADD R11, R5.reuse, 0x7 ;  /* 0x00000007050b7836 */ /* 0x040fe40000000000 */
[----:B------:R-:W-:Y:S01]  /*0a80*/  VIADD R5, R5, 0x8 ;  /* 0x0000000805057836 */ /* 0x000fe20000000000 */
[----:B------:R-:W-:-:S04]  /*0a90*/  ISETP.NE.AND P2, PT, R0, -0x1, PT ;  /* 0xffffffff0000780c */ /* 0x000fc80003f45270 */
[----:B------:R-:W-:-:S09]  /*0aa0*/  @P1 SEL R0, R11, R0, !P2 ;  /* 0x000000000b001207 */ /* 0x000fd20005000000 */
.L_x_117:
        /* <DEDUP_REMOVED lines=14> */
[----:B------:R0:W4:Y:S01]  /*0b90*/  LDG.E.64 R18, desc[UR6][R10.64+0x18] ;  /* 0x000018060a127981 */ /* 0x000122000c1e1b00 */
[----:B------:R-:W-:Y:S01]  /*0ba0*/  ISETP.NE.AND P3, PT, R0, -0x1, PT ;  /* 0xffffffff0000780c */ /* 0x000fe20003f65270 */
[C---:B0-----:R-:W-:Y:S01]  /*0bb0*/  VIADD R11, R5.reuse, 0x3 ;  /* 0x00000003050b7836 */ /* 0x041fe20000000000 */
[--C-:B--2--5:R-:W-:Y:S01]  /*0bc0*/  DSETP.GE.AND P2, PT, R12, R6.reuse, PT ;  /* 0x000000060c00722a */ /* 0x124fe20003f46000 */
[----:B------:R-:W-:Y:S01]  /*0bd0*/  VIADD R13, R5, 0x1 ;  /* 0x00000001050d7836 */ /* 0x000fe20000000000 */
[----:B---3--:R-:W-:-:S12]  /*0be0*/  DSETP.GE.AND P1, PT, R14, R6, PT ;  /* 0x000000060e00722a */ /* 0x008fd80003f26000 */
[----:B------:R-:W-:Y:S01]  /*0bf0*/  @P2 SEL R0, R5, R0, !P3 ;  /* 0x0000000005002207 */ /* 0x000fe20005800000 */
[----:B----4-:R-:W-:-:S03]  /*0c00*/  DSETP.GE.AND P2, PT, R16, R6, PT ;  /* 0x000000061000722a */ /* 0x010fc60003f46000 */
[----:B------:R-:W-:-:S04]  /*0c10*/  ISETP.NE.AND P3, PT, R0, -0x1, PT ;  /* 0xffffffff0000780c */ /* 0x000fc80003f65270 */
[----:B------:R-:W-:Y:S01]  /*0c20*/  @P1 SEL R0, R13, R0, !P3 ;  /* 0x000000000d001207 */ /* 0x000fe20005800000 */
[C---:B------:R-:W-:Y:S02]  /*0c30*/  VIADD R13, R5.reuse, 0x2 ;  /* 0x00000002050d7836 */ /* 0x040fe40000000000 */
[----:B------:R-:W-:Y:S01]  /*0c40*/  DSETP.GE.AND P3, PT, R18, R6, PT ;  /* 0x000000061200722a */ /* 0x000fe20003f66000 */
[----:B------:R-:W-:Y:S01]  /*0c50*/  ISETP.NE.AND P1, PT, R0, -0x1, PT ;  /* 0xffffffff0000780c */ /* 0x000fe20003f25270 */
[----:B------:R-:W-:-:S03]  /*0c60*/  VIADD R5, R5, 0x4 ;  /* 0x0000000405057836 */ /* 0x000fc60000000000 */
[----:B------:R-:W-:-:S04]  /*0c70*/  @P2 SEL R0, R13, R0, !P1 ;  /* 0x000000000d002207 */ /* 0x000fc80004800000 */
[----:B------:R-:W-:-:S05]  /*0c80*/  ISETP.NE.AND P1, PT, R0, -0x1, PT ;  /* 0xffffffff0000780c */ /* 0x000fca0003f25270 */
[----:B------:R-:W-:-:S08]  /*0c90*/  @P3 SEL R0, R11, R0, !P1 ;  /* 0x000000000b003207 */ /* 0x000fd00004800000 */
.L_x_118:
[----:B------:R-:W-:Y:S05]  /*0ca0*/  @!P0 BRA `(.L_x_114) ;  /* 0x00000000004c8947 */ /* 0x000fea0003800000 */
[----:B------:R-:W0:Y:S01]  /*0cb0*/  LDC.64 R10, c[0x0][0x390] ;  /* 0x0000e400ff0a7b82 */ /* 0x000e220000000a00 */
[----:B------:R-:W-:Y:S02]  /*0cc0*/  IMAD.MOV R4, RZ, RZ, -R4 ;  /* 0x000000ffff047224 */ /* 0x000fe400078e0a04 */
[----:B0-----:R-:W-:-:S04]  /*0cd0*/  IMAD.WIDE.U32 R10, R5, 0x8, R10 ;  /* 0x00000008050a7825 */ /* 0x001fc800078e000a */
[----:B------:R-:W-:Y:S02]  /*0ce0*/  IMAD.MOV.U32 R12, RZ, RZ, R10 ;  /* 0x000000ffff0c7224 */ /* 0x000fe400078e000a */
[----:B------:R-:W-:-:S07]  /*0cf0*/  IMAD.MOV.U32 R13, RZ, RZ, R11 ;  /* 0x000000ffff0d7224 */ /* 0x000fce00078e000b */
.L_x_119:
[----:B------:R-:W-:Y:S01]  /*0d00*/  R2UR UR4, R8 ;  /* 0x00000000080472ca */ /* 0x000fe200000e0000 */
[----:B------:R-:W-:Y:S01]  /*0d10*/  IMAD.MOV.U32 R10, RZ, RZ, R12 ;  /* 0x000000ffff0a7224 */ /* 0x000fe200078e000c */
[----:B------:R-:W-:Y:S01]  /*0d20*/  R2UR UR5, R9 ;  /* 0x00000000090572ca */ /* 0x000fe200000e0000 */
[----:B------:R-:W-:-:S12]  /*0d30*/  IMAD.MOV.U32 R11, RZ, RZ, R13 ;  /* 0x000000ffff0b7224 */ /* 0x000fd800078e000d */
[----:B------:R-:W2:Y:S01]  /*0d40*/  LDG.E.64 R10, desc[UR4][R10.64] ;  /* 0x000000040a0a7981 */ /* 0x000ea2000c1e1b00 */
[----:B------:R-:W-:Y:S01]  /*0d50*/  VIADD R4, R4, 0x1 ;  /* 0x0000000104047836 */ /* 0x000fe20000000000 */
[----:B------:R-:W-:Y:S02]  /*0d60*/  ISETP.NE.AND P3, PT, R0, -0x1, PT ;  /* 0xffffffff0000780c */ /* 0x000fe40003f65270 */
[----:B------:R-:W-:Y:S02]  /*0d70*/  IADD3 R12, P2, PT, R12, 0x8, RZ ;  /* 0x000000080c0c7810 */ /* 0x000fe40007f5e0ff */
[----:B------:R-:W-:-:S03]  /*0d80*/  ISETP.NE.AND P1, PT, R4, RZ, PT ;  /* 0x000000ff0400720c */ /* 0x000fc60003f25270 */
[----:B------:R-:W-:Y:S01]  /*0d90*/  IMAD.X R13, RZ, RZ, R13, P2 ;  /* 0x000000ffff0d7224 */ /* 0x000fe200010e060d */
[----:B--2--5:R-:W-:-:S14]  /*0da0*/  DSETP.GE.AND P0, PT, R10, R6, PT ;  /* 0x000000060a00722a */ /* 0x024fdc0003f06000 */
[C---:B------:R-:W-:Y:S01]  /*0db0*/  @P0 SEL R0, R5.reuse, R0, !P3 ;  /* 0x0000000005000207 */ /* 0x040fe20005800000 */
[----:B------:R-:W-:Y:S01]  /*0dc0*/  VIADD R5, R5, 0x1 ;  /* 0x0000000105057836 */ /* 0x000fe20000000000 */
[----:B------:R-:W-:Y:S06]  /*0dd0*/  @P1 BRA `(.L_x_119) ;  /* 0xfffffffc00c81947 */ /* 0x000fec000383ffff */
.L_x_114:
[----:B-----5:R-:W1:Y:S01]  /*0de0*/  LDC.64 R6, c[0x0][0x380] ;  /* 0x0000e000ff067b82 */ /* 0x020e620000000a00 */
[----:B------:R-:W-:Y:S02]  /*0df0*/  ISETP.NE.AND P0, PT, R0, -0x1, PT ;  /* 0xffffffff0000780c */ /* 0x000fe40003f05270 */
[----:B0-----:R-:W-:Y:S02]  /*0e00*/  R2UR UR4, R8 ;  /* 0x00000000080472ca */ /* 0x001fe400000e0000 */
[----:B------:R-:W-:-:S03]  /*0e10*/  R2UR UR5, R9 ;  /* 0x00000000090572ca */ /* 0x000fc600000e0000 */
[----:B------:R-:W0:Y:S06]  /*0e20*/  LDC.64 R10, c[0x0][0x3a0] ;  /* 0x0000e800ff0a7b82 */ /* 0x000e2c0000000a00 */
[----:B------:R-:W-:Y:S02]  /*0e30*/  @!P0 VIADD R0, R2, 0xffffffff ;  /* 0xffffffff02008836 */ /* 0x000fe40000000000 */
[----:B------:R-:W2:Y:S02]  /*0e40*/  LDC.64 R12, c[0x0][0x388] ;  /* 0x0000e200ff0c7b82 */ /* 0x000ea40000000a00 */
[----:B-1----:R-:W-:Y:S01]  /*0e50*/  IMAD.WIDE R6, R0, 0x8, R6 ;  /* 0x0000000800067825 */ /* 0x002fe200078e0206 */
[----:B------:R-:W-:-:S02]  /*0e60*/  R2UR UR6, R8 ;  /* 0x00000000080672ca */ /* 0x000fc400000e0000 */
[----:B------:R-:W-:Y:S01]  /*0e70*/  R2UR UR7, R9 ;  /* 0x00000000090772ca */ /* 0x000fe200000e0000 */
[----:B------:R-:W1:Y:S02]  /*0e80*/  I2F.F64 R4, R2 ;  /* 0x0000000200047312 */ /* 0x000e640000201c00 */
[----:B------:R-:W3:Y:S01]  /*0e90*/  LDC.64 R20, c[0x0][0x3a8] ;  /* 0x0000ea00ff147b82 */ /* 0x000ee20000000a00 */
[----:B------:R-:W4:Y:S01]  /*0ea0*/  LDG.E.64 R6, desc[UR4][R6.64] ;  /* 0x0000000406067981 */ /* 0x000f22000c1e1b00 */
[----:B0-----:R-:W-:-:S04]  /*0eb0*/  IMAD.WIDE R10, R3, 0x8, R10 ;  /* 0x00000008030a7825 */ /* 0x001fc800078e020a */
[----:B--2---:R-:W-:Y:S01]  /*0ec0*/  IMAD.WIDE R12, R0, 0x8, R12 ;  /* 0x00000008000c7825 */ /* 0x004fe200078e020c */
[----:B-1----:R-:W0:Y:S03]  /*0ed0*/  MUFU.RCP64H R17, R5 ;  /* 0x0000000500117308 */ /* 0x002e260000001800 */
[----:B------:R-:W-:-:S06]  /*0ee0*/  VIADD R16, R5, 0x300402 ;  /* 0x0030040205107836 */ /* 0x000fcc0000000000 */
[----:B0-----:R-:W-:Y:S01]  /*0ef0*/  DFMA R14, -R4, R16, 1 ;  /* 0x3ff00000040e742b */ /* 0x001fe20000000110 */
[----:B----4-:R0:W-:Y:S04]  /*0f00*/  STG.E.64 desc[UR4][R10.64], R6 ;  /* 0x000000060a007986 */ /* 0x0101e8000c101b04 */
[----:B------:R-:W2:Y:S03]  /*0f10*/  LDG.E.64 R12, desc[UR6][R12.64] ;  /* 0x000000060c0c7981 */ /* 0x000ea6000c1e1b00 */
[----:B------:R-:W-:Y:S01]  /*0f20*/  DFMA R18, R14, R14, R14 ;  /* 0x0000000e0e12722b */ /* 0x000fe2000000000e */
[----:B------:R-:W-:Y:S01]  /*0f30*/  FSETP.GEU.AND P0, PT, |R16|, 5.8789094863358348022e-39, PT ;  /* 0x004004021000780b */ /* 0x000fe20003f0e200 */
[----:B---3--:R-:W-:-:S06]  /*0f40*/  IMAD.WIDE R14, R3, 0x8, R20 ;  /* 0x00000008030e7825 */ /* 0x008fcc00078e0214 */
[----:B------:R-:W-:-:S08]  /*0f50*/  DFMA R18, R16, R18, R16 ;  /* 0x000000121012722b */ /* 0x000fd00000000010 */
[----:B0-----:R-:W-:-:S08]  /*0f60*/  DFMA R6, -R4, R18, 1 ;  /* 0x3ff000000406742b */ /* 0x001fd00000000112 */
[----:B------:R-:W-:Y:S01]  /*0f70*/  DFMA R6, R18, R6, R18 ;  /* 0x000000061206722b */ /* 0x000fe20000000012 */
[----:B--2---:R0:W-:Y:S01]  /*0f80*/  STG.E.64 desc[UR4][R14.64], R12 ;  /* 0x0000000c0e007986 */ /* 0x0041e2000c101b04 */
[----:B------:R-:W-:Y:S09]  /*0f90*/  @P0 BRA `(.L_x_120) ;  /* 0x0000000000100947 */ /* 0x000ff20003800000 */
[----:B------:R-:W-:-:S05]  /*0fa0*/  LOP3.LUT R0, R5, 0x7fffffff, RZ, 0xc0, !PT ;  /* 0x7fffffff05007812 */ /* 0x000fca00078ec0ff */
[----:B------:R-:W-:Y:S01]  /*0fb0*/  VIADD R10, R0, 0xfff00000 ;  /* 0xfff00000000a7836 */ /* 0x000fe20000000000 */
[----:B------:R-:W-:-:S07]  /*0fc0*/  MOV R0, 0xfe0 ;  /* 0x00000fe000007802 */ /* 0x000fce0000000f00 */
[----:B0-----:R-:W-:Y:S05]  /*0fd0*/  CALL.REL.NOINC `($__internal_3_$__cuda_sm20_dblrcp_rn_slowpath_v3) ;  /* 0x0000000000207944 */ /* 0x001fea0003c00000 */
.L_x_120:
[----:B------:R-:W1:Y:S01]  /*0fe0*/  LDC.64 R4, c[0x0][0x3b0] ;  /* 0x0000ec00ff047b82 */ /* 0x000e620000000a00 */
[----:B------:R-:W-:Y:S02]  /*0ff0*/  R2UR UR4, R8 ;  /* 0x00000000080472ca */ /* 0x000fe400000e0000 */
[----:B------:R-:W-:Y:S01]  /*1000*/  R2UR UR5, R9 ;  /* 0x00000000090572ca */ /* 0x000fe200000e0000 */
[----:B-1----:R-:W-:-:S12]  /*1010*/  IMAD.WIDE R2, R3, 0x8, R4 ;  /* 0x0000000803027825 */ /* 0x002fd800078e0204 */
[----:B------:R1:W-:Y:S02]  /*1020*/  STG.E.64 desc[UR4][R2.64], R6 ;  /* 0x0000000602007986 */ /* 0x0003e4000c101b04 */
.L_x_113:
[----:B------:R-:W-:Y:S05]  /*1030*/  BSYNC.RECONVERGENT B0 ;  /* 0x0000000000007941 */ /* 0x000fea0003800200 */
.L_x_112:
[----:B------:R-:W-:Y:S06]  /*1040*/  BAR.SYNC.DEFER_BLOCKING 0x0 ;  /* 0x0000000000007b1d */ /* 0x000fec0000010000 */
[----:B------:R-:W-:Y:S05]  /*1050*/  EXIT ;  /* 0x000000000000794d */ /* 0x000fea0003800000 */
        .weak           $__internal_3_$__cuda_sm20_dblrcp_rn_slowpath_v3
        .type           $__internal_3_$__cuda_sm20_dblrcp_rn_slowpath_v3,@function
        .size           $__internal_3_$__cuda_sm20_dblrcp_rn_slowpath_v3,(.L_x_130 - $__internal_3_$__cuda_sm20_dblrcp_rn_slowpath_v3)
$__internal_3_$__cuda_sm20_dblrcp_rn_slowpath_v3:
        /* <DEDUP_REMOVED lines=23> */
.L_x_123:
        /* <DEDUP_REMOVED lines=10> */
.L_x_121:
[----:B------:R-:W-:Y:S01]  /*1270*/  LOP3.LUT R7, R5, 0x80000, RZ, 0xfc, !PT ;  /* 0x0008000005077812 */ /* 0x000fe200078efcff */
[----:B------:R-:W-:-:S07]  /*1280*/  IMAD.MOV.U32 R6, RZ, RZ, R4 ;  /* 0x000000ffff067224 */ /* 0x000fce00078e0004 */
.L_x_122:
[----:B------:R-:W-:Y:S02]  /*1290*/  IMAD.MOV.U32 R4, RZ, RZ, R0 ;  /* 0x000000ffff047224 */ /* 0x000fe400078e0000 */
[----:B------:R-:W-:-:S04]  /*12a0*/  IMAD.MOV.U32 R5, RZ, RZ, 0x0 ;  /* 0x00000000ff057424 */ /* 0x000fc800078e00ff */
[----:B------:R-:W-:Y:S05]  /*12b0*/  RET.REL.NODEC R4 `(_Z17find_index_kernelPdS_S_S_S_S_S_i) ;  /* 0xffffffec04507950 */ /* 0x000fea0003c3ffff */
.L_x_124:
        /* <DEDUP_REMOVED lines=12> */
.L_x_130:


//--------------------- .nv.global.init           --------------------------
	.section	.nv.global.init,"aw",@progbits
	.align	16
.nv.global.init:
	.type		__cudart_sin_cos_coeffs,@object
	.size		__cudart_sin_cos_coeffs,(__cudart_i2opi_d - __cudart_sin_cos_coeffs)
__cudart_sin_cos_coeffs:
        /*0000*/ 	.byte	0x46, 0xd2, 0xb0, 0x2c, 0xf1, 0xe5, 0x5a, 0xbe, 0x92, 0xe3, 0xac, 0x69, 0xe3, 0x1d, 0xc7, 0x3e
        /*0010*/ 	.byte	0xa1, 0x62, 0xdb, 0x19, 0xa0, 0x01, 0x2a, 0xbf, 0x18, 0x08, 0x11, 0x11, 0x11, 0x11, 0x81, 0x3f
        /*0020*/ 	.byte	0x54, 0x55, 0x55, 0x55, 0x55, 0x55, 0xc5, 0xbf, 0x00, 0x00, 0x00, 0x00, 0x00, 0x00, 0x00, 0x00
        /*0030*/ 	.byte	0x00, 0x00, 0x00, 0x00, 0x00, 0x00, 0x00, 0x00, 0x64, 0x81, 0xfd, 0x20, 0x83, 0xff, 0xa8, 0xbd
        /*0040*/ 	.byte	0x28, 0x85, 0xef, 0xc1, 0xa7, 0xee, 0x21, 0x3e, 0xd9, 0xe6, 0x06, 0x8e, 0x4f, 0x7e, 0x92, 0xbe
        /*0050*/ 	.byte	0xe9, 0xbc, 0xdd, 0x19, 0xa0, 0x01, 0xfa, 0x3e, 0x47, 0x5d, 0xc1, 0x16, 0x6c, 0xc1, 0x56, 0xbf
        /*0060*/ 	.byte	0x51, 0x55, 0x55, 0x55, 0x55, 0x55, 0xa5, 0x3f, 0x00, 0x00, 0x00, 0x00, 0x00, 0x00, 0xe0, 0xbf
        /*0070*/ 	.byte	0x00, 0x00, 0x00, 0x00, 0x00, 0x00, 0xf0, 0x3f, 0x00, 0x00, 0x00, 0x00, 0x00, 0x00, 0x00, 0x00
	.type		__cudart_i2opi_d,@object
	.size		__cudart_i2opi_d,(.L_0 - __cudart_i2opi_d)
__cudart_i2opi_d:
        /* <DEDUP_REMOVED lines=9> */
.L_0:


//--------------------- .nv.shared._Z17likelihood_kernelPdS_S_PiS0_S_S0_S_S_iiiiiiS0_S_ --------------------------
	.section	.nv.shared._Z17likelihood_kernelPdS_S_PiS0_S_S0_S_S_iiiiiiS0_S_,"aw",@nobits
	.sectionflags	@""
	.align	8
.nv.shared._Z17likelihood_kernelPdS_S_PiS0_S_S0_S_S_iiiiiiS0_S_:
	.zero		1040


//--------------------- .nv.shared.reserved.0     --------------------------
	.section	.nv.shared.reserved.0,"aw",@nobits
	.weak		__nv_reservedSMEM_offset_0_alias
	.size		__nv_reservedSMEM_offset_0_alias, 0, 64
	.other		__nv_reservedSMEM_offset_0_alias,@"STO_CUDA_RESERVED_SHARED STV_DEFAULT"
__nv_reservedSMEM_offset_0_alias:
	.zero		0
	.zero		64


//--------------------- .nv.constant0._Z17likelihood_kernelPdS_S_PiS0_S_S0_S_S_iiiiiiS0_S_ --------------------------
	.section	.nv.constant0._Z17likelihood_kernelPdS_S_PiS0_S_S0_S_S_iiiiiiS0_S_,"a",@progbits
	.sectionflags	@""
	.align	4
.nv.constant0._Z17likelihood_kernelPdS_S_PiS0_S_S0_S_S_iiiiiiS0_S_:
	.zero		1008


//--------------------- .nv.constant0._Z17find_index_kernelPdS_S_S_S_S_S_i --------------------------
	.section	.nv.constant0._Z17find_index_kernelPdS_S_S_S_S_S_i,"a",@progbits
	.sectionflags	@""
	.align	4
.nv.constant0._Z17find_index_kernelPdS_S_S_S_S_S_i:
	.zero		956


//--------------------- SYMBOLS --------------------------

	.type		.nv.reservedSmem.offset0,@object
	.size		.nv.reservedSmem.offset0,0x4
	.type		.nv.reservedSmem.cap,@object
	.size		.nv.reservedSmem.cap,0x4
